// auto-generated by cutlass_sweep.gemm — config: {"arch": "sm_90", "cluster_m": 2, "cluster_n": 1, "dtype": "e4m3", "dtype_b": "e4m3", "layout": "nt", "stages": 0, "tile_k": 128, "tile_m": 256, "tile_n": 32}
#include "cutlass/cutlass.h"
#include "cutlass/gemm/collective/collective_builder.hpp"
#include "cutlass/gemm/device/gemm_universal_adapter.h"
#include "cutlass/gemm/kernel/gemm_universal.hpp"
#include "cutlass/epilogue/collective/collective_builder.hpp"

using ElemA = cutlass::float_e4m3_t;
using ElemB = cutlass::float_e4m3_t;
using ElemCD = cutlass::float_e4m3_t;
using Acc  = float;
using TileShape    = cute::Shape<cute::_256, cute::_32, cute::_128>;
using ClusterShape = cute::Shape<cute::_2, cute::_1, cute::_1>;

using CollectiveEpilogue = typename cutlass::epilogue::collective::CollectiveBuilder<
    cutlass::arch::Sm90, cutlass::arch::OpClassTensorOp,
    TileShape, ClusterShape,
    cutlass::epilogue::collective::EpilogueTileAuto,
    Acc, Acc,
    ElemCD, cutlass::layout::RowMajor, 128 / cutlass::sizeof_bits<ElemCD>::value,
    ElemCD, cutlass::layout::RowMajor, 128 / cutlass::sizeof_bits<ElemCD>::value,
    cutlass::epilogue::collective::EpilogueScheduleAuto
  >::CollectiveOp;

using CollectiveMainloop = typename cutlass::gemm::collective::CollectiveBuilder<
    cutlass::arch::Sm90, cutlass::arch::OpClassTensorOp,
    ElemA, cutlass::layout::RowMajor, 128 / cutlass::sizeof_bits<ElemA>::value,
    ElemB, cutlass::layout::ColumnMajor, 128 / cutlass::sizeof_bits<ElemB>::value,
    Acc,
    TileShape, ClusterShape,
    cutlass::gemm::collective::StageCountAutoCarveout<static_cast<int>(sizeof(typename CollectiveEpilogue::SharedStorage))>,
    cutlass::gemm::collective::KernelScheduleAuto
  >::CollectiveOp;

using GemmKernel = cutlass::gemm::kernel::GemmUniversal<
    cute::Shape<int,int,int,int>,
    CollectiveMainloop,
    CollectiveEpilogue
>;
using Gemm = cutlass::gemm::device::GemmUniversalAdapter<GemmKernel>;

// Force the device kernel symbol into the cubin without needing a host main.
auto* _anchor = &cutlass::device_kernel<GemmKernel>;


// ===== COMPILED SASS (sm_90a) =====

	.target	sm_90a

	.elftype	@"ET_EXEC"


//--------------------- .note.nv.tkinfo           --------------------------
	.section	.note.nv.tkinfo,"",@"SHT_NOTE"
	.sectionflags	@"SHF_NOTE_NV_TKINFO"
	.tkinfo
        /*0018*/ 	.word	0x00000002
        /*0030*/ 	.string	""
        /*0030*/ 	.string	"ptxas"
        /*0030*/ 	.string	"Cuda compilation tools, release 13.0, V13.0.88"
        /*0030*/ 	.string	"Build cuda_13.0.r13.0/compiler.36424714_0"
        /*0030*/ 	.string	"-arch sm_90a -m 64 "



//--------------------- .note.nv.cuinfo           --------------------------
	.section	.note.nv.cuinfo,"",@"SHT_NOTE"
	.sectionflags	@"SHF_NOTE_NV_CUINFO"
        /*0018*/ 	.short	0x0002
        /*001a*/ 	.short	0x005a
        /*001c*/ 	.short	0x0082
	.zero		2


//--------------------- .nv.info                  --------------------------
	.section	.nv.info,"",@"SHT_CUDA_INFO"
	.align	4


	//----- nvinfo : EIATTR_REGCOUNT
	.align		4
        /*0000*/ 	.byte	0x04, 0x2f
        /*0002*/ 	.short	(.L_12 - .L_11)
	.align		4
.L_11:
        /*0004*/ 	.word	index@(_ZN7cutlass13device_kernelINS_4gemm6kernel13GemmUniversalIN4cute5tupleIJiiiiEEENS1_10collective13CollectiveMmaINS1_37MainloopSm90TmaGmmaWarpSpecializedFP8ILi6ENS5_IJNS4_1CILi2EEENSA_ILi1EEESC_EEENS1_35KernelTmaWarpSpecializedCooperativeEEENS5_IJNSA_ILi256EEENSA_ILi32EEENSA_ILi128EEEEEENS_12float_e4m3_tENS5_IJlSC_lEEESK_SL_NS4_8TiledMMAINS4_8MMA_AtomIJNS4_4SM904GMMA30MMA_64x32x32_F32E4M3E4M3_SS_TNILNSP_7ScaleInE1ELSR_1EEEEEENS4_6LayoutISD_NS5_IJSC_NSA_ILi0EEESV_EEEEENS5_IJNS4_10UnderscoreESY_SY_EEEEENS4_13SM90_TMA_LOADENS4_14ComposedLayoutINS4_7SwizzleILi3ELi4ELi3EEENS4_18smem_ptr_flag_bitsILi8EEENSU_INS5_IJNSA_ILi8EEESI_EEENS5_IJSI_SC_EEEEEEEvNS4_8identityENS4_23SM90_TMA_LOAD_MULTICASTES1B_vS1C_EENS_8epilogue10collective6detail29Sm90TmaWarpSpecializedAdapterINS1G_15DefaultEpilogueISK_SL_SL_NS1F_6thread17LinearCombinationISK_Li1EffLNS1K_9ScaleType4KindE0ELNS_15FloatRoundStyleE2ESK_EENS1_15EpilogueDefaultEEEEEvvEEEEvNT_6ParamsE)
        /*0008*/ 	.word	0x000000a8


	//----- nvinfo : EIATTR_FRAME_SIZE
	.align		4
.L_12:
        /*000c*/ 	.byte	0x04, 0x11
        /*000e*/ 	.short	(.L_14 - .L_13)
	.align		4
.L_13:
        /*0010*/ 	.word	index@(_ZN7cutlass13device_kernelINS_4gemm6kernel13GemmUniversalIN4cute5tupleIJiiiiEEENS1_10collective13CollectiveMmaINS1_37MainloopSm90TmaGmmaWarpSpecializedFP8ILi6ENS5_IJNS4_1CILi2EEENSA_ILi1EEESC_EEENS1_35KernelTmaWarpSpecializedCooperativeEEENS5_IJNSA_ILi256EEENSA_ILi32EEENSA_ILi128EEEEEENS_12float_e4m3_tENS5_IJlSC_lEEESK_SL_NS4_8TiledMMAINS4_8MMA_AtomIJNS4_4SM904GMMA30MMA_64x32x32_F32E4M3E4M3_SS_TNILNSP_7ScaleInE1ELSR_1EEEEEENS4_6LayoutISD_NS5_IJSC_NSA_ILi0EEESV_EEEEENS5_IJNS4_10UnderscoreESY_SY_EEEEENS4_13SM90_TMA_LOADENS4_14ComposedLayoutINS4_7SwizzleILi3ELi4ELi3EEENS4_18smem_ptr_flag_bitsILi8EEENSU_INS5_IJNSA_ILi8EEESI_EEENS5_IJSI_SC_EEEEEEEvNS4_8identityENS4_23SM90_TMA_LOAD_MULTICASTES1B_vS1C_EENS_8epilogue10collective6detail29Sm90TmaWarpSpecializedAdapterINS1G_15DefaultEpilogueISK_SL_SL_NS1F_6thread17LinearCombinationISK_Li1EffLNS1K_9ScaleType4KindE0ELNS_15FloatRoundStyleE2ESK_EENS1_15EpilogueDefaultEEEEEvvEEEEvNT_6ParamsE)
        /*0014*/ 	.word	0x00000000


	//----- nvinfo : EIATTR_MIN_STACK_SIZE
	.align		4
.L_14:
        /*0018*/ 	.byte	0x04, 0x12
        /*001a*/ 	.short	(.L_16 - .L_15)
	.align		4
.L_15:
        /*001c*/ 	.word	index@(_ZN7cutlass13device_kernelINS_4gemm6kernel13GemmUniversalIN4cute5tupleIJiiiiEEENS1_10collective13CollectiveMmaINS1_37MainloopSm90TmaGmmaWarpSpecializedFP8ILi6ENS5_IJNS4_1CILi2EEENSA_ILi1EEESC_EEENS1_35KernelTmaWarpSpecializedCooperativeEEENS5_IJNSA_ILi256EEENSA_ILi32EEENSA_ILi128EEEEEENS_12float_e4m3_tENS5_IJlSC_lEEESK_SL_NS4_8TiledMMAINS4_8MMA_AtomIJNS4_4SM904GMMA30MMA_64x32x32_F32E4M3E4M3_SS_TNILNSP_7ScaleInE1ELSR_1EEEEEENS4_6LayoutISD_NS5_IJSC_NSA_ILi0EEESV_EEEEENS5_IJNS4_10UnderscoreESY_SY_EEEEENS4_13SM90_TMA_LOADENS4_14ComposedLayoutINS4_7SwizzleILi3ELi4ELi3EEENS4_18smem_ptr_flag_bitsILi8EEENSU_INS5_IJNSA_ILi8EEESI_EEENS5_IJSI_SC_EEEEEEEvNS4_8identityENS4_23SM90_TMA_LOAD_MULTICASTES1B_vS1C_EENS_8epilogue10collective6detail29Sm90TmaWarpSpecializedAdapterINS1G_15DefaultEpilogueISK_SL_SL_NS1F_6thread17LinearCombinationISK_Li1EffLNS1K_9ScaleType4KindE0ELNS_15FloatRoundStyleE2ESK_EENS1_15EpilogueDefaultEEEEEvvEEEEvNT_6ParamsE)
        /*0020*/ 	.word	0x00000000
.L_16:


//--------------------- .nv.compat                --------------------------
	.section	.nv.compat,"",@"SHT_CUDA_COMPAT_INFO"
	.align	4
        /*0000*/ 	.byte	0x02, 0x09, 0x01, 0x00, 0x02, 0x02, 0x04, 0x00, 0x02, 0x05, 0x05, 0x00, 0x03, 0x07, 0x01, 0x01
        /*0010*/ 	.byte	0x02, 0x03, 0x01, 0x00, 0x02, 0x06, 0x01, 0x00, 0x04, 0x0b, 0x08, 0x00, 0x00, 0x00, 0x00, 0x00
        /*0020*/ 	.byte	0x00, 0x00, 0x00, 0x00


//--------------------- .nv.info._ZN7cutlass13device_kernelINS_4gemm6kernel13GemmUniversalIN4cute5tupleIJiiiiEEENS1_10collective13CollectiveMmaINS1_37MainloopSm90TmaGmmaWarpSpecializedFP8ILi6ENS5_IJNS4_1CILi2EEENSA_ILi1EEESC_EEENS1_35KernelTmaWarpSpecializedCooperativeEEENS5_IJNSA_ILi256EEENSA_ILi32EEENSA_ILi128EEEEEENS_12float_e4m3_tENS5_IJlSC_lEEESK_SL_NS4_8TiledMMAINS4_8MMA_AtomIJNS4_4SM904GMMA30MMA_64x32x32_F32E4M3E4M3_SS_TNILNSP_7ScaleInE1ELSR_1EEEEEENS4_6LayoutISD_NS5_IJSC_NSA_ILi0EEESV_EEEEENS5_IJNS4_10UnderscoreESY_SY_EEEEENS4_13SM90_TMA_LOADENS4_14ComposedLayoutINS4_7SwizzleILi3ELi4ELi3EEENS4_18smem_ptr_flag_bitsILi8EEENSU_INS5_IJNSA_ILi8EEESI_EEENS5_IJSI_SC_EEEEEEEvNS4_8identityENS4_23SM90_TMA_LOAD_MULTICASTES1B_vS1C_EENS_8epilogue10collective6detail29Sm90TmaWarpSpecializedAdapterINS1G_15DefaultEpilogueISK_SL_SL_NS1F_6thread17LinearCombinationISK_Li1EffLNS1K_9ScaleType4KindE0ELNS_15FloatRoundStyleE2ESK_EENS1_15EpilogueDefaultEEEEEvvEEEEvNT_6ParamsE --------------------------
	.section	.nv.info._ZN7cutlass13device_kernelINS_4gemm6kernel13GemmUniversalIN4cute5tupleIJiiiiEEENS1_10collective13CollectiveMmaINS1_37MainloopSm90TmaGmmaWarpSpecializedFP8ILi6ENS5_IJNS4_1CILi2EEENSA_ILi1EEESC_EEENS1_35KernelTmaWarpSpecializedCooperativeEEENS5_IJNSA_ILi256EEENSA_ILi32EEENSA_ILi128EEEEEENS_12float_e4m3_tENS5_IJlSC_lEEESK_SL_NS4_8TiledMMAINS4_8MMA_AtomIJNS4_4SM904GMMA30MMA_64x32x32_F32E4M3E4M3_SS_TNILNSP_7ScaleInE1ELSR_1EEEEEENS4_6LayoutISD_NS5_IJSC_NSA_ILi0EEESV_EEEEENS5_IJNS4_10UnderscoreESY_SY_EEEEENS4_13SM90_TMA_LOADENS4_14ComposedLayoutINS4_7SwizzleILi3ELi4ELi3EEENS4_18smem_ptr_flag_bitsILi8EEENSU_INS5_IJNSA_ILi8EEESI_EEENS5_IJSI_SC_EEEEEEEvNS4_8identityENS4_23SM90_TMA_LOAD_MULTICASTES1B_vS1C_EENS_8epilogue10collective6detail29Sm90TmaWarpSpecializedAdapterINS1G_15DefaultEpilogueISK_SL_SL_NS1F_6thread17LinearCombinationISK_Li1EffLNS1K_9ScaleType4KindE0ELNS_15FloatRoundStyleE2ESK_EENS1_15EpilogueDefaultEEEEEvvEEEEvNT_6ParamsE,"",@"SHT_CUDA_INFO"
	.sectionflags	@""
	.align	4


	//----- nvinfo : EIATTR_CUDA_API_VERSION
	.align		4
        /*0000*/ 	.byte	0x04, 0x37
        /*0002*/ 	.short	(.L_18 - .L_17)
.L_17:
        /*0004*/ 	.word	0x00000082


	//----- nvinfo : EIATTR_KPARAM_INFO
	.align		4
.L_18:
        /*0008*/ 	.byte	0x04, 0x17
        /*000a*/ 	.short	(.L_20 - .L_19)
.L_19:
        /*000c*/ 	.word	0x00000000
        /*0010*/ 	.short	0x0000
        /*0012*/ 	.short	0x0070
        /*0014*/ 	.byte	0x00, 0xf0, 0x01, 0x10


	//----- nvinfo : EIATTR_SPARSE_MMA_MASK
	.align		4
.L_20:
        /*0018*/ 	.byte	0x03, 0x50
        /*001a*/ 	.short	0x0000


	//----- nvinfo : EIATTR_MAXREG_COUNT
	.align		4
        /*001c*/ 	.byte	0x03, 0x1b
        /*001e*/ 	.short	0x00a8


	//----- nvinfo : EIATTR_NUM_BARRIERS
	.align		4
        /*0020*/ 	.byte	0x02, 0x4c
        /*0022*/ 	.byte	0x01
	.zero		1


	//----- nvinfo : EIATTR_MERCURY_ISA_VERSION
	.align		4
        /*0024*/ 	.byte	0x03, 0x5f
        /*0026*/ 	.short	0x0101


	//----- nvinfo : EIATTR_INT_WARP_WIDE_INSTR_OFFSETS
	.align		4
        /*0028*/ 	.byte	0x04, 0x31
        /*002a*/ 	.short	(.L_22 - .L_21)


	//   ....[0]....
.L_21:
        /*002c*/ 	.word	0x000004b0


	//   ....[1]....
        /*0030*/ 	.word	0x000005e0


	//   ....[2]....
        /*0034*/ 	.word	0x000006c0


	//----- nvinfo : EIATTR_COOP_GROUP_MASK_REGIDS
	.align		4
.L_22:
        /*0038*/ 	.byte	0x04, 0x29
        /*003a*/ 	.short	(.L_24 - .L_23)


	//   ....[0]....
.L_23:
        /*003c*/ 	.word	0xffffffff


	//   ....[1]....
        /*0040*/ 	.word	0xffffffff


	//   ....[2]....
        /*0044*/ 	.word	0xffffffff


	//   ....[3]....
        /*0048*/ 	.word	0xffffffff


	//   ....[4]....
        /*004c*/ 	.word	0xffffffff


	//   ....[5]....
        /*0050*/ 	.word	0xffffffff


	//----- nvinfo : EIATTR_COOP_GROUP_INSTR_OFFSETS
	.align		4
.L_24:
        /*0054*/ 	.byte	0x04, 0x28
        /*0056*/ 	.short	(.L_26 - .L_25)


	//   ....[0]....
.L_25:
        /*0058*/ 	.word	0x00000060


	//   ....[1]....
        /*005c*/ 	.word	0x00000070


	//   ....[2]....
        /*0060*/ 	.word	0x00000130


	//   ....[3]....
        /*0064*/ 	.word	0x00000310


	//   ....[4]....
        /*0068*/ 	.word	0x00000830


	//   ....[5]....
        /*006c*/ 	.word	0x000012b0


	//----- nvinfo : EIATTR_REG_RECONFIG
	.align		4
.L_26:
        /*0070*/ 	.byte	0x01, 0x54
	.zero		2


	//----- nvinfo : EIATTR_MBARRIER_INSTR_OFFSETS
	.align		4
        /*0074*/ 	.byte	0x04, 0x39
        /*0076*/ 	.short	(.L_28 - .L_27)


	//   ....[0]....
.L_27:
        /*0078*/ 	.word	0x00000230
        /*007c*/ 	.word	0x000000ff
        /*0080*/ 	.word	0x00000000
        /*0084*/ 	.short	0x0100
        /*0086*/ 	.byte	0x08
	.zero		1


	//   ....[1]....
        /*0088*/ 	.word	0x00000240
        /*008c*/ 	.word	0x000000ff
        /*0090*/ 	.word	0x00000030
        /*0094*/ 	.short	0x0100
        /*0096*/ 	.byte	0x08
	.zero		1


	//   ....[2]....
        /*0098*/ 	.word	0x00000250
        /*009c*/ 	.word	0x000000ff
        /*00a0*/ 	.word	0x00000008
        /*00a4*/ 	.short	0x0100
        /*00a6*/ 	.byte	0x08
	.zero		1


	//   ....[3]....
        /*00a8*/ 	.word	0x00000260
        /*00ac*/ 	.word	0x000000ff
        /*00b0*/ 	.word	0x00000038
        /*00b4*/ 	.short	0x0100
        /*00b6*/ 	.byte	0x08
	.zero		1


	//   ....[4]....
        /*00b8*/ 	.word	0x00000270
        /*00bc*/ 	.word	0x000000ff
        /*00c0*/ 	.word	0x00000010
        /*00c4*/ 	.short	0x0100
        /*00c6*/ 	.byte	0x08
	.zero		1


	//   ....[5]....
        /*00c8*/ 	.word	0x00000280
        /*00cc*/ 	.word	0x000000ff
        /*00d0*/ 	.word	0x00000040
        /*00d4*/ 	.short	0x0100
        /*00d6*/ 	.byte	0x08
	.zero		1


	//   ....[6]....
        /*00d8*/ 	.word	0x00000290
        /*00dc*/ 	.word	0x000000ff
        /*00e0*/ 	.word	0x00000018
        /*00e4*/ 	.short	0x0100
        /*00e6*/ 	.byte	0x08
	.zero		1


	//   ....[7]....
        /*00e8*/ 	.word	0x000002a0
        /*00ec*/ 	.word	0x000000ff
        /*00f0*/ 	.word	0x00000048
        /*00f4*/ 	.short	0x0100
        /*00f6*/ 	.byte	0x08
	.zero		1


	//   ....[8]....
        /*00f8*/ 	.word	0x000002b0
        /*00fc*/ 	.word	0x000000ff
        /*0100*/ 	.word	0x00000020
        /*0104*/ 	.short	0x0100
        /*0106*/ 	.byte	0x08
	.zero		1


	//   ....[9]....
        /*0108*/ 	.word	0x000002c0
        /*010c*/ 	.word	0x000000ff
        /*0110*/ 	.word	0x00000050
        /*0114*/ 	.short	0x0100
        /*0116*/ 	.byte	0x08
	.zero		1


	//   ....[10]....
        /*0118*/ 	.word	0x000002d0
        /*011c*/ 	.word	0x000000ff
        /*0120*/ 	.word	0x00000028
        /*0124*/ 	.short	0x0100
        /*0126*/ 	.byte	0x08
	.zero		1


	//   ....[11]....
        /*0128*/ 	.word	0x000002e0
        /*012c*/ 	.word	0x000000ff
        /*0130*/ 	.word	0x00000058
        /*0134*/ 	.short	0x0100
        /*0136*/ 	.byte	0x08
	.zero		1


	//   ....[12]....
        /*0138*/ 	.word	0x00000740
        /*013c*/ 	.word	0x000000ff
        /*0140*/ 	.word	0x00000070
        /*0144*/ 	.short	0x0100
        /*0146*/ 	.byte	0x06
	.zero		1


	//   ....[13]....
        /*0148*/ 	.word	0x000007d0
        /*014c*/ 	.word	0x000000ff
        /*0150*/ 	.word	0x00000078
        /*0154*/ 	.short	0x0100
        /*0156*/ 	.byte	0x06
	.zero		1


	//   ....[14]....
        /*0158*/ 	.word	0x000015e0
        /*015c*/ 	.word	0x000000ff
        /*0160*/ 	.word	0x00000000
        /*0164*/ 	.short	0x010a
        /*0166*/ 	.byte	0x06
	.zero		1


	//   ....[15]....
        /*0168*/ 	.word	0x00001620
        /*016c*/ 	.word	0x000000ff
        /*0170*/ 	.word	0x00000000
        /*0174*/ 	.short	0x010a
        /*0176*/ 	.byte	0x06
	.zero		1


	//   ....[16]....
        /*0178*/ 	.word	0x00001e10
        /*017c*/ 	.word	0x000000ff
        /*0180*/ 	.word	0x00000000
        /*0184*/ 	.short	0x010a
        /*0186*/ 	.byte	0x0d
	.zero		1


	//   ....[17]....
        /*0188*/ 	.word	0x00001e50
        /*018c*/ 	.word	0x000000ff
        /*0190*/ 	.word	0x00000000
        /*0194*/ 	.short	0x010a
        /*0196*/ 	.byte	0x0d
	.zero		1


	//   ....[18]....
        /*0198*/ 	.word	0x00002440
        /*019c*/ 	.word	0x0000000a
        /*01a0*/ 	.word	0x00000000
        /*01a4*/ 	.short	0x0101
        /*01a6*/ 	.byte	0x3f
	.zero		1


	//   ....[19]....
        /*01a8*/ 	.word	0x000028e0
        /*01ac*/ 	.word	0x00000008
        /*01b0*/ 	.word	0x00000000
        /*01b4*/ 	.short	0x0101
        /*01b6*/ 	.byte	0x3f
	.zero		1


	//   ....[20]....
        /*01b8*/ 	.word	0x00006170
        /*01bc*/ 	.word	0x00000015
        /*01c0*/ 	.word	0x00000030
        /*01c4*/ 	.short	0x010a
        /*01c6*/ 	.byte	0x3f
	.zero		1


	//   ....[21]....
        /*01c8*/ 	.word	0x000064f0
        /*01cc*/ 	.word	0x00000008
        /*01d0*/ 	.word	0x00000078
        /*01d4*/ 	.short	0x0101
        /*01d6*/ 	.byte	0x3f
	.zero		1


	//   ....[22]....
        /*01d8*/ 	.word	0x00006c20
        /*01dc*/ 	.word	0x00000007
        /*01e0*/ 	.word	0x00000000
        /*01e4*/ 	.short	0x010a
        /*01e6*/ 	.byte	0x3f
	.zero		1


	//   ....[23]....
        /*01e8*/ 	.word	0x00006ca0
        /*01ec*/ 	.word	0x00000008
        /*01f0*/ 	.word	0x00000000
        /*01f4*/ 	.short	0x010a
        /*01f6*/ 	.byte	0x3f
	.zero		1


	//   ....[24]....
        /*01f8*/ 	.word	0x00006d30
        /*01fc*/ 	.word	0x00000009
        /*0200*/ 	.word	0x00000000
        /*0204*/ 	.short	0x010a
        /*0206*/ 	.byte	0x3f
	.zero		1


	//   ....[25]....
        /*0208*/ 	.word	0x00006dc0
        /*020c*/ 	.word	0x00000008
        /*0210*/ 	.word	0x00000000
        /*0214*/ 	.short	0x010a
        /*0216*/ 	.byte	0x3f
	.zero		1


	//   ....[26]....
        /*0218*/ 	.word	0x00006e50
        /*021c*/ 	.word	0x0000000b
        /*0220*/ 	.word	0x00000000
        /*0224*/ 	.short	0x010a
        /*0226*/ 	.byte	0x3f
	.zero		1


	//   ....[27]....
        /*0228*/ 	.word	0x00006ee0
        /*022c*/ 	.word	0x00000003
        /*0230*/ 	.word	0x00000000
        /*0234*/ 	.short	0x010a
        /*0236*/ 	.byte	0x3f
	.zero		1


	//   ....[28]....
        /*0238*/ 	.word	0x00006f50
        /*023c*/ 	.word	0x00000009
        /*0240*/ 	.word	0x00000000
        /*0244*/ 	.short	0x010a
        /*0246*/ 	.byte	0x3f
	.zero		1


	//   ....[29]....
        /*0248*/ 	.word	0x00006fb0
        /*024c*/ 	.word	0x0000000b
        /*0250*/ 	.word	0x00000000
        /*0254*/ 	.short	0x010a
        /*0256*/ 	.byte	0x3f
	.zero		1


	//   ....[30]....
        /*0258*/ 	.word	0x00007080
        /*025c*/ 	.word	0x00000015
        /*0260*/ 	.word	0x00000030
        /*0264*/ 	.short	0x010a
        /*0266*/ 	.byte	0x3f
	.zero		1


	//   ....[31]....
        /*0268*/ 	.word	0x00007150
        /*026c*/ 	.word	0x00000007
        /*0270*/ 	.word	0x00000000
        /*0274*/ 	.short	0x010a
        /*0276*/ 	.byte	0x3f
	.zero		1


	//   ....[32]....
        /*0278*/ 	.word	0x000071a0
        /*027c*/ 	.word	0x00000008
        /*0280*/ 	.word	0x00000000
        /*0284*/ 	.short	0x010a
        /*0286*/ 	.byte	0x3f
	.zero		1


	//   ....[33]....
        /*0288*/ 	.word	0x000071f0
        /*028c*/ 	.word	0x00000009
        /*0290*/ 	.word	0x00000000
        /*0294*/ 	.short	0x010a
        /*0296*/ 	.byte	0x3f
	.zero		1


	//   ....[34]....
        /*0298*/ 	.word	0x00007240
        /*029c*/ 	.word	0x00000008
        /*02a0*/ 	.word	0x00000000
        /*02a4*/ 	.short	0x010a
        /*02a6*/ 	.byte	0x3f
	.zero		1


	//   ....[35]....
        /*02a8*/ 	.word	0x00007290
        /*02ac*/ 	.word	0x0000000b
        /*02b0*/ 	.word	0x00000000
        /*02b4*/ 	.short	0x010a
        /*02b6*/ 	.byte	0x3f
	.zero		1


	//----- nvinfo : EIATTR_NUM_MBARRIERS
	.align		4
.L_28:
        /*02b8*/ 	.byte	0x03, 0x38
        /*02ba*/ 	.short	0x000e


	//----- nvinfo : EIATTR_EXIT_INSTR_OFFSETS
	.align		4
        /*02bc*/ 	.byte	0x04, 0x1c
        /*02be*/ 	.short	(.L_30 - .L_29)


	//   ....[0]....
.L_29:
        /*02c0*/ 	.word	0x00000990


	//   ....[1]....
        /*02c4*/ 	.word	0x00001180


	//   ....[2]....
        /*02c8*/ 	.word	0x00005880


	//   ....[3]....
        /*02cc*/ 	.word	0x00005de0


	//   ....[4]....
        /*02d0*/ 	.word	0x00006f30


	//----- nvinfo : EIATTR_MAX_THREADS
	.align		4
.L_30:
        /*02d4*/ 	.byte	0x04, 0x05
        /*02d6*/ 	.short	(.L_32 - .L_31)
.L_31:
        /*02d8*/ 	.word	0x00000180
        /*02dc*/ 	.word	0x00000001
        /*02e0*/ 	.word	0x00000001


	//----- nvinfo : EIATTR_CRS_STACK_SIZE
	.align		4
.L_32:
        /*02e4*/ 	.byte	0x04, 0x1e
        /*02e6*/ 	.short	(.L_34 - .L_33)
.L_33:
        /*02e8*/ 	.word	0x00000000


	//----- nvinfo : EIATTR_CBANK_PARAM_SIZE
	.align		4
.L_34:
        /*02ec*/ 	.byte	0x03, 0x19
        /*02ee*/ 	.short	0x0470


	//----- nvinfo : EIATTR_PARAM_CBANK
	.align		4
        /*02f0*/ 	.byte	0x04, 0x0a
        /*02f2*/ 	.short	(.L_36 - .L_35)
	.align		4
.L_35:
        /*02f4*/ 	.word	index@(.nv.constant0._ZN7cutlass13device_kernelINS_4gemm6kernel13GemmUniversalIN4cute5tupleIJiiiiEEENS1_10collective13CollectiveMmaINS1_37MainloopSm90TmaGmmaWarpSpecializedFP8ILi6ENS5_IJNS4_1CILi2EEENSA_ILi1EEESC_EEENS1_35KernelTmaWarpSpecializedCooperativeEEENS5_IJNSA_ILi256EEENSA_ILi32EEENSA_ILi128EEEEEENS_12float_e4m3_tENS5_IJlSC_lEEESK_SL_NS4_8TiledMMAINS4_8MMA_AtomIJNS4_4SM904GMMA30MMA_64x32x32_F32E4M3E4M3_SS_TNILNSP_7ScaleInE1ELSR_1EEEEEENS4_6LayoutISD_NS5_IJSC_NSA_ILi0EEESV_EEEEENS5_IJNS4_10UnderscoreESY_SY_EEEEENS4_13SM90_TMA_LOADENS4_14ComposedLayoutINS4_7SwizzleILi3ELi4ELi3EEENS4_18smem_ptr_flag_bitsILi8EEENSU_INS5_IJNSA_ILi8EEESI_EEENS5_IJSI_SC_EEEEEEEvNS4_8identityENS4_23SM90_TMA_LOAD_MULTICASTES1B_vS1C_EENS_8epilogue10collective6detail29Sm90TmaWarpSpecializedAdapterINS1G_15DefaultEpilogueISK_SL_SL_NS1F_6thread17LinearCombinationISK_Li1EffLNS1K_9ScaleType4KindE0ELNS_15FloatRoundStyleE2ESK_EENS1_15EpilogueDefaultEEEEEvvEEEEvNT_6ParamsE)
        /*02f8*/ 	.short	0x0210
        /*02fa*/ 	.short	0x0470


	//----- nvinfo : EIATTR_SW_WAR
	.align		4
.L_36:
        /*02fc*/ 	.byte	0x04, 0x36
        /*02fe*/ 	.short	(.L_38 - .L_37)
.L_37:
        /*0300*/ 	.word	0x00000008
.L_38:


//--------------------- .nv.callgraph             --------------------------
	.section	.nv.callgraph,"",@"SHT_CUDA_CALLGRAPH"
	.align	4
	.sectionentsize	8
	.align		4
        /*0000*/ 	.word	0x00000000
	.align		4
        /*0004*/ 	.word	0xffffffff
	.align		4
        /*0008*/ 	.word	0x00000000
	.align		4
        /*000c*/ 	.word	0xfffffffe
	.align		4
        /*0010*/ 	.word	0x00000000
	.align		4
        /*0014*/ 	.word	0xfffffffd
	.align		4
        /*0018*/ 	.word	0x00000000
	.align		4
        /*001c*/ 	.word	0xfffffffc


//--------------------- .nv.constant4             --------------------------
	.section	.nv.constant4,"a",@progbits
	.align	8
	.align		8
.nv.constant4:
        /*0000*/ 	.dword	_ZN39_INTERNAL_d1d5f9e9_4_k_cu_85aa013a_46844cuda3std3__45__cpo5beginE
	.align		8
        /*0008*/ 	.dword	_ZN39_INTERNAL_d1d5f9e9_4_k_cu_85aa013a_46844cuda3std3__45__cpo3endE
	.align		8
        /*0010*/ 	.dword	_ZN39_INTERNAL_d1d5f9e9_4_k_cu_85aa013a_46844cuda3std3__45__cpo6cbeginE
	.align		8
        /*0018*/ 	.dword	_ZN39_INTERNAL_d1d5f9e9_4_k_cu_85aa013a_46844cuda3std3__45__cpo4cendE
	.align		8
        /*0020*/ 	.dword	_ZN39_INTERNAL_d1d5f9e9_4_k_cu_85aa013a_46844cuda3std3__441_GLOBAL__N__d1d5f9e9_4_k_cu_85aa013a_46846ignoreE
	.align		8
        /*0028*/ 	.dword	_ZN39_INTERNAL_d1d5f9e9_4_k_cu_85aa013a_46844cuda3std3__419piecewise_constructE
	.align		8
        /*0030*/ 	.dword	_ZN39_INTERNAL_d1d5f9e9_4_k_cu_85aa013a_46844cuda3std3__48in_placeE
	.align		8
        /*0038*/ 	.dword	_ZN39_INTERNAL_d1d5f9e9_4_k_cu_85aa013a_46844cuda3std6ranges3__45__cpo4swapE
	.align		8
        /*0040*/ 	.dword	_ZN39_INTERNAL_d1d5f9e9_4_k_cu_85aa013a_46844cuda3std6ranges3__45__cpo9iter_moveE
	.align		8
        /*0048*/ 	.dword	_ZN39_INTERNAL_d1d5f9e9_4_k_cu_85aa013a_46844cute7productE
	.align		8
        /*0050*/ 	.dword	_ZN39_INTERNAL_d1d5f9e9_4_k_cu_85aa013a_46844cute1_E


//--------------------- .text._ZN7cutlass13device_kernelINS_4gemm6kernel13GemmUniversalIN4cute5tupleIJiiiiEEENS1_10collective13CollectiveMmaINS1_37MainloopSm90TmaGmmaWarpSpecializedFP8ILi6ENS5_IJNS4_1CILi2EEENSA_ILi1EEESC_EEENS1_35KernelTmaWarpSpecializedCooperativeEEENS5_IJNSA_ILi256EEENSA_ILi32EEENSA_ILi128EEEEEENS_12float_e4m3_tENS5_IJlSC_lEEESK_SL_NS4_8TiledMMAINS4_8MMA_AtomIJNS4_4SM904GMMA30MMA_64x32x32_F32E4M3E4M3_SS_TNILNSP_7ScaleInE1ELSR_1EEEEEENS4_6LayoutISD_NS5_IJSC_NSA_ILi0EEESV_EEEEENS5_IJNS4_10UnderscoreESY_SY_EEEEENS4_13SM90_TMA_LOADENS4_14ComposedLayoutINS4_7SwizzleILi3ELi4ELi3EEENS4_18smem_ptr_flag_bitsILi8EEENSU_INS5_IJNSA_ILi8EEESI_EEENS5_IJSI_SC_EEEEEEEvNS4_8identityENS4_23SM90_TMA_LOAD_MULTICASTES1B_vS1C_EENS_8epilogue10collective6detail29Sm90TmaWarpSpecializedAdapterINS1G_15DefaultEpilogueISK_SL_SL_NS1F_6thread17LinearCombinationISK_Li1EffLNS1K_9ScaleType4KindE0ELNS_15FloatRoundStyleE2ESK_EENS1_15EpilogueDefaultEEEEEvvEEEEvNT_6ParamsE --------------------------
	.section	.text._ZN7cutlass13device_kernelINS_4gemm6kernel13GemmUniversalIN4cute5tupleIJiiiiEEENS1_10collective13CollectiveMmaINS1_37MainloopSm90TmaGmmaWarpSpecializedFP8ILi6ENS5_IJNS4_1CILi2EEENSA_ILi1EEESC_EEENS1_35KernelTmaWarpSpecializedCooperativeEEENS5_IJNSA_ILi256EEENSA_ILi32EEENSA_ILi128EEEEEENS_12float_e4m3_tENS5_IJlSC_lEEESK_SL_NS4_8TiledMMAINS4_8MMA_AtomIJNS4_4SM904GMMA30MMA_64x32x32_F32E4M3E4M3_SS_TNILNSP_7ScaleInE1ELSR_1EEEEEENS4_6LayoutISD_NS5_IJSC_NSA_ILi0EEESV_EEEEENS5_IJNS4_10UnderscoreESY_SY_EEEEENS4_13SM90_TMA_LOADENS4_14ComposedLayoutINS4_7SwizzleILi3ELi4ELi3EEENS4_18smem_ptr_flag_bitsILi8EEENSU_INS5_IJNSA_ILi8EEESI_EEENS5_IJSI_SC_EEEEEEEvNS4_8identityENS4_23SM90_TMA_LOAD_MULTICASTES1B_vS1C_EENS_8epilogue10collective6detail29Sm90TmaWarpSpecializedAdapterINS1G_15DefaultEpilogueISK_SL_SL_NS1F_6thread17LinearCombinationISK_Li1EffLNS1K_9ScaleType4KindE0ELNS_15FloatRoundStyleE2ESK_EENS1_15EpilogueDefaultEEEEEvvEEEEvNT_6ParamsE,"ax",@progbits
	.align	128
.text._ZN7cutlass13device_kernelINS_4gemm6kernel13GemmUniversalIN4cute5tupleIJiiiiEEENS1_10collective13CollectiveMmaINS1_37MainloopSm90TmaGmmaWarpSpecializedFP8ILi6ENS5_IJNS4_1CILi2EEENSA_ILi1EEESC_EEENS1_35KernelTmaWarpSpecializedCooperativeEEENS5_IJNSA_ILi256EEENSA_ILi32EEENSA_ILi128EEEEEENS_12float_e4m3_tENS5_IJlSC_lEEESK_SL_NS4_8TiledMMAINS4_8MMA_AtomIJNS4_4SM904GMMA30MMA_64x32x32_F32E4M3E4M3_SS_TNILNSP_7ScaleInE1ELSR_1EEEEEENS4_6LayoutISD_NS5_IJSC_NSA_ILi0EEESV_EEEEENS5_IJNS4_10UnderscoreESY_SY_EEEEENS4_13SM90_TMA_LOADENS4_14ComposedLayoutINS4_7SwizzleILi3ELi4ELi3EEENS4_18smem_ptr_flag_bitsILi8EEENSU_INS5_IJNSA_ILi8EEESI_EEENS5_IJSI_SC_EEEEEEEvNS4_8identityENS4_23SM90_TMA_LOAD_MULTICASTES1B_vS1C_EENS_8epilogue10collective6detail29Sm90TmaWarpSpecializedAdapterINS1G_15DefaultEpilogueISK_SL_SL_NS1F_6thread17LinearCombinationISK_Li1EffLNS1K_9ScaleType4KindE0ELNS_15FloatRoundStyleE2ESK_EENS1_15EpilogueDefaultEEEEEvvEEEEvNT_6ParamsE:
        .type           _ZN7cutlass13device_kernelINS_4gemm6kernel13GemmUniversalIN4cute5tupleIJiiiiEEENS1_10collective13CollectiveMmaINS1_37MainloopSm90TmaGmmaWarpSpecializedFP8ILi6ENS5_IJNS4_1CILi2EEENSA_ILi1EEESC_EEENS1_35KernelTmaWarpSpecializedCooperativeEEENS5_IJNSA_ILi256EEENSA_ILi32EEENSA_ILi128EEEEEENS_12float_e4m3_tENS5_IJlSC_lEEESK_SL_NS4_8TiledMMAINS4_8MMA_AtomIJNS4_4SM904GMMA30MMA_64x32x32_F32E4M3E4M3_SS_TNILNSP_7ScaleInE1ELSR_1EEEEEENS4_6LayoutISD_NS5_IJSC_NSA_ILi0EEESV_EEEEENS5_IJNS4_10UnderscoreESY_SY_EEEEENS4_13SM90_TMA_LOADENS4_14ComposedLayoutINS4_7SwizzleILi3ELi4ELi3EEENS4_18smem_ptr_flag_bitsILi8EEENSU_INS5_IJNSA_ILi8EEESI_EEENS5_IJSI_SC_EEEEEEEvNS4_8identityENS4_23SM90_TMA_LOAD_MULTICASTES1B_vS1C_EENS_8epilogue10collective6detail29Sm90TmaWarpSpecializedAdapterINS1G_15DefaultEpilogueISK_SL_SL_NS1F_6thread17LinearCombinationISK_Li1EffLNS1K_9ScaleType4KindE0ELNS_15FloatRoundStyleE2ESK_EENS1_15EpilogueDefaultEEEEEvvEEEEvNT_6ParamsE,@function
        .size           _ZN7cutlass13device_kernelINS_4gemm6kernel13GemmUniversalIN4cute5tupleIJiiiiEEENS1_10collective13CollectiveMmaINS1_37MainloopSm90TmaGmmaWarpSpecializedFP8ILi6ENS5_IJNS4_1CILi2EEENSA_ILi1EEESC_EEENS1_35KernelTmaWarpSpecializedCooperativeEEENS5_IJNSA_ILi256EEENSA_ILi32EEENSA_ILi128EEEEEENS_12float_e4m3_tENS5_IJlSC_lEEESK_SL_NS4_8TiledMMAINS4_8MMA_AtomIJNS4_4SM904GMMA30MMA_64x32x32_F32E4M3E4M3_SS_TNILNSP_7ScaleInE1ELSR_1EEEEEENS4_6LayoutISD_NS5_IJSC_NSA_ILi0EEESV_EEEEENS5_IJNS4_10UnderscoreESY_SY_EEEEENS4_13SM90_TMA_LOADENS4_14ComposedLayoutINS4_7SwizzleILi3ELi4ELi3EEENS4_18smem_ptr_flag_bitsILi8EEENSU_INS5_IJNSA_ILi8EEESI_EEENS5_IJSI_SC_EEEEEEEvNS4_8identityENS4_23SM90_TMA_LOAD_MULTICASTES1B_vS1C_EENS_8epilogue10collective6detail29Sm90TmaWarpSpecializedAdapterINS1G_15DefaultEpilogueISK_SL_SL_NS1F_6thread17LinearCombinationISK_Li1EffLNS1K_9ScaleType4KindE0ELNS_15FloatRoundStyleE2ESK_EENS1_15EpilogueDefaultEEEEEvvEEEEvNT_6ParamsE,(.L_x_146 - _ZN7cutlass13device_kernelINS_4gemm6kernel13GemmUniversalIN4cute5tupleIJiiiiEEENS1_10collective13CollectiveMmaINS1_37MainloopSm90TmaGmmaWarpSpecializedFP8ILi6ENS5_IJNS4_1CILi2EEENSA_ILi1EEESC_EEENS1_35KernelTmaWarpSpecializedCooperativeEEENS5_IJNSA_ILi256EEENSA_ILi32EEENSA_ILi128EEEEEENS_12float_e4m3_tENS5_IJlSC_lEEESK_SL_NS4_8TiledMMAINS4_8MMA_AtomIJNS4_4SM904GMMA30MMA_64x32x32_F32E4M3E4M3_SS_TNILNSP_7ScaleInE1ELSR_1EEEEEENS4_6LayoutISD_NS5_IJSC_NSA_ILi0EEESV_EEEEENS5_IJNS4_10UnderscoreESY_SY_EEEEENS4_13SM90_TMA_LOADENS4_14ComposedLayoutINS4_7SwizzleILi3ELi4ELi3EEENS4_18smem_ptr_flag_bitsILi8EEENSU_INS5_IJNSA_ILi8EEESI_EEENS5_IJSI_SC_EEEEEEEvNS4_8identityENS4_23SM90_TMA_LOAD_MULTICASTES1B_vS1C_EENS_8epilogue10collective6detail29Sm90TmaWarpSpecializedAdapterINS1G_15DefaultEpilogueISK_SL_SL_NS1F_6thread17LinearCombinationISK_Li1EffLNS1K_9ScaleType4KindE0ELNS_15FloatRoundStyleE2ESK_EENS1_15EpilogueDefaultEEEEEvvEEEEvNT_6ParamsE)
        .other          _ZN7cutlass13device_kernelINS_4gemm6kernel13GemmUniversalIN4cute5tupleIJiiiiEEENS1_10collective13CollectiveMmaINS1_37MainloopSm90TmaGmmaWarpSpecializedFP8ILi6ENS5_IJNS4_1CILi2EEENSA_ILi1EEESC_EEENS1_35KernelTmaWarpSpecializedCooperativeEEENS5_IJNSA_ILi256EEENSA_ILi32EEENSA_ILi128EEEEEENS_12float_e4m3_tENS5_IJlSC_lEEESK_SL_NS4_8TiledMMAINS4_8MMA_AtomIJNS4_4SM904GMMA30MMA_64x32x32_F32E4M3E4M3_SS_TNILNSP_7ScaleInE1ELSR_1EEEEEENS4_6LayoutISD_NS5_IJSC_NSA_ILi0EEESV_EEEEENS5_IJNS4_10UnderscoreESY_SY_EEEEENS4_13SM90_TMA_LOADENS4_14ComposedLayoutINS4_7SwizzleILi3ELi4ELi3EEENS4_18smem_ptr_flag_bitsILi8EEENSU_INS5_IJNSA_ILi8EEESI_EEENS5_IJSI_SC_EEEEEEEvNS4_8identityENS4_23SM90_TMA_LOAD_MULTICASTES1B_vS1C_EENS_8epilogue10collective6detail29Sm90TmaWarpSpecializedAdapterINS1G_15DefaultEpilogueISK_SL_SL_NS1F_6thread17LinearCombinationISK_Li1EffLNS1K_9ScaleType4KindE0ELNS_15FloatRoundStyleE2ESK_EENS1_15EpilogueDefaultEEEEEvvEEEEvNT_6ParamsE,@"STO_CUDA_ENTRY STV_DEFAULT"
_ZN7cutlass13device_kernelINS_4gemm6kernel13GemmUniversalIN4cute5tupleIJiiiiEEENS1_10collective13CollectiveMmaINS1_37MainloopSm90TmaGmmaWarpSpecializedFP8ILi6ENS5_IJNS4_1CILi2EEENSA_ILi1EEESC_EEENS1_35KernelTmaWarpSpecializedCooperativeEEENS5_IJNSA_ILi256EEENSA_ILi32EEENSA_ILi128EEEEEENS_12float_e4m3_tENS5_IJlSC_lEEESK_SL_NS4_8TiledMMAINS4_8MMA_AtomIJNS4_4SM904GMMA30MMA_64x32x32_F32E4M3E4M3_SS_TNILNSP_7ScaleInE1ELSR_1EEEEEENS4_6LayoutISD_NS5_IJSC_NSA_ILi0EEESV_EEEEENS5_IJNS4_10UnderscoreESY_SY_EEEEENS4_13SM90_TMA_LOADENS4_14ComposedLayoutINS4_7SwizzleILi3ELi4ELi3EEENS4_18smem_ptr_flag_bitsILi8EEENSU_INS5_IJNSA_ILi8EEESI_EEENS5_IJSI_SC_EEEEEEEvNS4_8identityENS4_23SM90_TMA_LOAD_MULTICASTES1B_vS1C_EENS_8epilogue10collective6detail29Sm90TmaWarpSpecializedAdapterINS1G_15DefaultEpilogueISK_SL_SL_NS1F_6thread17LinearCombinationISK_Li1EffLNS1K_9ScaleType4KindE0ELNS_15FloatRoundStyleE2ESK_EENS1_15EpilogueDefaultEEEEEvvEEEEvNT_6ParamsE:
[----:B------:R-:W-:Y:S01]  /*0000*/  LDC R1, c[0x0][0x28] ;  /* 0x00000a00ff017b82 */ /* 0x000fe20000000800 */
[----:B------:R-:W0:Y:S01]  /*0010*/  S2R R0, SR_TID.X ;  /* 0x0000000000007919 */ /* 0x000e220000002100 */
[----:B------:R-:W-:Y:S01]  /*0020*/  ELECT P0, URZ, PT ;  /* 0x00000000003f782f */ /* 0x000fe20003800000 */
[----:B------:R-:W-:Y:S01]  /*0030*/  BSSY B0, `(.L_x_0) ;  /* 0x000000f000007945 */ /* 0x000fe20003800000 */
[--C-:B0-----:R-:W-:Y:S02]  /*0040*/  SHF.R.U32.HI R2, RZ, 0x5, R0.reuse ;  /* 0x00000005ff027819 */ /* 0x101fe40000011600 */
[----:B------:R-:W-:-:S03]  /*0050*/  SHF.R.U32.HI R3, RZ, 0x7, R0 ;  /* 0x00000007ff037819 */ /* 0x000fc60000011600 */
[----:B------:R-:W0:Y:S04]  /*0060*/  SHFL.IDX PT, R7, R2, RZ, 0x1f ;  /* 0x00001fff02077589 */ /* 0x000e2800000e0000 */
[----:B------:R1:W2:Y:S01]  /*0070*/  SHFL.IDX PT, R4, R3, RZ, 0x1f ;  /* 0x00001fff03047589 */ /* 0x0002a200000e0000 */
[----:B0-----:R-:W-:-:S13]  /*0080*/  ISETP.NE.OR P0, PT, R7, RZ, !P0 ;  /* 0x000000ff0700720c */ /* 0x001fda0004705670 */
[----:B-12---:R-:W-:Y:S05]  /*0090*/  @P0 BRA `(.L_x_1) ;  /* 0x0000000000200947 */ /* 0x006fea0003800000 */
[----:B------:R-:W-:Y:S02]  /*00a0*/  ULDC.64 UR4, c[0x0][0x198] ;  /* 0x0000660000047ab9 */ /* 0x000fe40000000a00 */
[----:B------:R-:W-:Y:S02]  /*00b0*/  UIADD3 UR6, UP0, UR4, 0xf0, URZ ;  /* 0x000000f004067890 */ /* 0x000fe4000ff1e03f */
[----:B------:R-:W-:Y:S02]  /*00c0*/  UIADD3 UR4, UP1, UR4, 0x1f0, URZ ;  /* 0x000001f004047890 */ /* 0x000fe4000ff3e03f */
[----:B------:R-:W-:Y:S02]  /*00d0*/  UIADD3.X UR7, URZ, UR5, URZ, UP0, !UPT ;  /* 0x000000053f077290 */ /* 0x000fe400087fe43f */
[----:B------:R-:W-:-:S07]  /*00e0*/  UIADD3.X UR5, URZ, UR5, URZ, UP1, !UPT ;  /* 0x000000053f057290 */ /* 0x000fce0008ffe43f */
[----:B------:R0:W-:Y:S02]  /*00f0*/  UTMACCTL.PF [UR6] ;  /* 0x00000000060079b9 */ /* 0x0001e40008040000 */
[----:B------:R0:W-:Y:S02]  /*0100*/  UTMACCTL.PF [UR4] ;  /* 0x00000000040079b9 */ /* 0x0001e40008040000 */
[----:B0-----:R-:W-:Y:S01]  /*0110*/  NOP ;  /* 0x0000000000007918 */ /* 0x001fe20000000000 */
.L_x_1:
[----:B------:R-:W-:Y:S05]  /*0120*/  BSYNC B0 ;  /* 0x0000000000007941 */ /* 0x000fea0003800000 */
.L_x_0:
[----:B------:R-:W0:Y:S02]  /*0130*/  SHFL.IDX PT, R3, R2, RZ, 0x1f ;  /* 0x00001fff02037589 */ /* 0x000e2400000e0000 */
[----:B0-----:R-:W-:-:S13]  /*0140*/  ISETP.NE.AND P0, PT, R3, RZ, PT ;  /* 0x000000ff0300720c */ /* 0x001fda0003f05270 */
[----:B------:R-:W-:Y:S05]  /*0150*/  @P0 BRA `(.L_x_2) ;  /* 0x0000000000680947 */ /* 0x000fea0003800000 */
[----:B------:R-:W0:Y:S01]  /*0160*/  S2UR UR8, SR_CgaCtaId ;  /* 0x00000000000879c3 */ /* 0x000e220000008800 */
[----:B------:R-:W-:Y:S01]  /*0170*/  UMOV UR4, 0x400 ;  /* 0x0000040000047882 */ /* 0x000fe20000000000 */
[----:B------:R-:W-:Y:S01]  /*0180*/  UMOV UR5, 0x1 ;  /* 0x0000000100057882 */ /* 0x000fe20000000000 */
[----:B------:R-:W-:Y:S01]  /*0190*/  UMOV UR6, 0x4 ;  /* 0x0000000400067882 */ /* 0x000fe20000000000 */
[----:B------:R-:W-:Y:S01]  /*01a0*/  ELECT P0, URZ, PT ;  /* 0x00000000003f782f */ /* 0x000fe20003800000 */
[----:B------:R-:W-:-:S04]  /*01b0*/  UIADD3 UR6, -UR6, 0x100000, URZ ;  /* 0x0010000006067890 */ /* 0x000fc8000fffe13f */
[----:B------:R-:W-:Y:S02]  /*01c0*/  USHF.L.U32 UR7, UR6, 0xb, URZ ;  /* 0x0000000b06077899 */ /* 0x000fe4000800063f */
[----:B------:R-:W-:Y:S02]  /*01d0*/  USHF.L.U32 UR6, UR6, 0x1, URZ ;  /* 0x0000000106067899 */ /* 0x000fe4000800063f */
[----:B0-----:R-:W-:Y:S02]  /*01e0*/  ULEA UR8, UR8, UR4, 0x18 ;  /* 0x0000000408087291 */ /* 0x001fe4000f8ec03f */
[----:B------:R-:W-:-:S04]  /*01f0*/  UIADD3 UR4, -UR5, 0x100000, URZ ;  /* 0x0010000005047890 */ /* 0x000fc8000fffe13f */
[----:B------:R-:W-:Y:S02]  /*0200*/  USHF.L.U32 UR5, UR4, 0xb, URZ ;  /* 0x0000000b04057899 */ /* 0x000fe4000800063f */
[----:B------:R-:W-:Y:S01]  /*0210*/  USHF.L.U32 UR4, UR4, 0x1, URZ ;  /* 0x0000000104047899 */ /* 0x000fe2000800063f */
[----:B------:R-:W0:Y:S11]  /*0220*/  FENCE.VIEW.ASYNC.S ;  /* 0x00000000000073c6 */ /* 0x000e360000000000 */
[----:B0-----:R0:W1:Y:S01]  /*0230*/  SYNCS.EXCH.64 URZ, [UR8], UR4 ;  /* 0x00000004083f75b2 */ /* 0x0010620008000100 */
[----:B------:R0:W2:Y:S01]  /*0240*/  SYNCS.EXCH.64 URZ, [UR8+0x30], UR6 ;  /* 0x00003006083f75b2 */ /* 0x0000a20008000100 */
[----:B------:R0:W3:Y:S01]  /*0250*/  SYNCS.EXCH.64 URZ, [UR8+0x8], UR4 ;  /* 0x00000804083f75b2 */ /* 0x0000e20008000100 */
[----:B------:R0:W4:Y:S01]  /*0260*/  SYNCS.EXCH.64 URZ, [UR8+0x38], UR6 ;  /* 0x00003806083f75b2 */ /* 0x0001220008000100 */
[----:B------:R0:W0:Y:S01]  /*0270*/  SYNCS.EXCH.64 URZ, [UR8+0x10], UR4 ;  /* 0x00001004083f75b2 */ /* 0x0000220008000100 */
[----:B------:R0:W0:Y:S01]  /*0280*/  SYNCS.EXCH.64 URZ, [UR8+0x40], UR6 ;  /* 0x00004006083f75b2 */ /* 0x0000220008000100 */
[----:B------:R0:W0:Y:S01]  /*0290*/  SYNCS.EXCH.64 URZ, [UR8+0x18], UR4 ;  /* 0x00001804083f75b2 */ /* 0x0000220008000100 */
[----:B------:R0:W0:Y:S01]  /*02a0*/  SYNCS.EXCH.64 URZ, [UR8+0x48], UR6 ;  /* 0x00004806083f75b2 */ /* 0x0000220008000100 */
[----:B------:R0:W0:Y:S01]  /*02b0*/  SYNCS.EXCH.64 URZ, [UR8+0x20], UR4 ;  /* 0x00002004083f75b2 */ /* 0x0000220008000100 */
[----:B------:R0:W0:Y:S01]  /*02c0*/  SYNCS.EXCH.64 URZ, [UR8+0x50], UR6 ;  /* 0x00005006083f75b2 */ /* 0x0000220008000100 */
[----:B------:R0:W0:Y:S01]  /*02d0*/  SYNCS.EXCH.64 URZ, [UR8+0x28], UR4 ;  /* 0x00002804083f75b2 */ /* 0x0000220008000100 */
[----:B------:R0:W0:Y:S01]  /*02e0*/  SYNCS.EXCH.64 URZ, [UR8+0x58], UR6 ;  /* 0x00005806083f75b2 */ /* 0x0000220008000100 */
[----:B------:R-:W-:Y:S01]  /*02f0*/  NOP ;  /* 0x0000000000007918 */ /* 0x000fe20000000000 */
.L_x_2:
[----:B------:R-:W-:Y:S01]  /*0300*/  SHF.R.S32.HI R5, RZ, 0x1f, R0 ;  /* 0x0000001fff057819 */ /* 0x000fe20000011400 */
[----:B------:R-:W5:Y:S01]  /*0310*/  SHFL.IDX PT, R2, R2, RZ, 0x1f ;  /* 0x00001fff02027589 */ /* 0x000f6200000e0000 */
[----:B0-----:R-:W0:Y:S01]  /*0320*/  S2UR UR8, SR_CTAID.X ;  /* 0x00000000000879c3 */ /* 0x001e220000002500 */
[----:B------:R-:W-:Y:S02]  /*0330*/  ELECT P0, URZ, PT ;  /* 0x00000000003f782f */ /* 0x000fe40003800000 */
[----:B------:R-:W-:Y:S01]  /*0340*/  LEA.HI R5, R5, R0, RZ, 0x7 ;  /* 0x0000000005057211 */ /* 0x000fe200078f38ff */
[----:B------:R-:W1:Y:S01]  /*0350*/  S2R R8, SR_CTAID.Y ;  /* 0x0000000000087919 */ /* 0x000e620000002600 */
[----:B------:R-:W-:Y:S01]  /*0360*/  ULDC UR4, c[0x0][0x150] ;  /* 0x0000540000047ab9 */ /* 0x000fe20000000800 */
[----:B------:R-:W-:Y:S01]  /*0370*/  VIADD R16, R4, 0xffffffff ;  /* 0xffffffff04107836 */ /* 0x000fe20000000000 */
[----:B------:R-:W-:Y:S01]  /*0380*/  LOP3.LUT R5, R5, 0xffffff80, RZ, 0xc0, !PT ;  /* 0xffffff8005057812 */ /* 0x000fe200078ec0ff */
[----:B------:R-:W-:Y:S01]  /*0390*/  NOP ;  /* 0x0000000000007918 */ /* 0x000fe20000000000 */
[----:B------:R-:W2:Y:S01]  /*03a0*/  LDC R12, c[0x0][0x144] ;  /* 0x00005100ff0c7b82 */ /* 0x000ea20000000800 */
[----:B------:R-:W-:Y:S01]  /*03b0*/  NOP ;  /* 0x0000000000007918 */ /* 0x000fe20000000000 */
[----:B------:R-:W-:Y:S01]  /*03c0*/  ISETP.GE.U32.AND P6, PT, R16, 0x2, PT ;  /* 0x000000021000780c */ /* 0x000fe20003fc6070 */
[----:B------:R-:W-:Y:S01]  /*03d0*/  IMAD.IADD R5, R0, 0x1, -R5 ;  /* 0x0000000100057824 */ /* 0x000fe200078e0a05 */
[----:B------:R-:W-:-:S04]  /*03e0*/  ISETP.NE.AND P3, PT, R4, RZ, PT ;  /* 0x000000ff0400720c */ /* 0x000fc80003f65270 */
[----:B------:R-:W-:Y:S01]  /*03f0*/  SHF.R.S32.HI R6, RZ, 0x1f, R5 ;  /* 0x0000001fff067819 */ /* 0x000fe20000011405 */
[----:B------:R-:W3:Y:S03]  /*0400*/  LDC R14, c[0x0][0x140] ;  /* 0x00005000ff0e7b82 */ /* 0x000ee60000000800 */
[----:B------:R-:W-:Y:S02]  /*0410*/  LEA.HI R6, R6, R5, RZ, 0x3 ;  /* 0x0000000506067211 */ /* 0x000fe400078f18ff */
[----:B-----5:R-:W-:Y:S02]  /*0420*/  ISETP.NE.OR P0, PT, R2, RZ, !P0 ;  /* 0x000000ff0200720c */ /* 0x020fe40004705670 */
[--C-:B------:R-:W-:Y:S02]  /*0430*/  SHF.R.S32.HI R2, RZ, 0x3, R6.reuse ;  /* 0x00000003ff027819 */ /* 0x100fe40000011406 */
[----:B------:R-:W-:-:S02]  /*0440*/  SHF.R.S32.HI R11, RZ, 0x1f, R6 ;  /* 0x0000001fff0b7819 */ /* 0x000fc40000011406 */
[----:B------:R-:W-:Y:S02]  /*0450*/  SHF.R.S32.HI R6, RZ, 0x1f, R3 ;  /* 0x0000001fff067819 */ /* 0x000fe40000011403 */
[----:B0-----:R-:W-:Y:S02]  /*0460*/  I2FP.F32.U32 R10, UR8 ;  /* 0x00000008000a7c45 */ /* 0x001fe40008201000 */
[----:B------:R-:W-:Y:S02]  /*0470*/  LEA.HI R11, R11, R2, RZ, 0x2 ;  /* 0x000000020b0b7211 */ /* 0x000fe400078f10ff */
[----:B------:R-:W-:Y:S01]  /*0480*/  LEA.HI R6, R6, R3, RZ, 0x2 ;  /* 0x0000000306067211 */ /* 0x000fe200078f10ff */
[----:B------:R-:W-:Y:S01]  /*0490*/  FMUL R10, R10, UR4 ;  /* 0x000000040a0a7c20 */ /* 0x000fe20008400000 */
[----:B------:R-:W-:Y:S01]  /*04a0*/  LOP3.LUT R11, R11, 0xfffffffc, RZ, 0xc0, !PT ;  /* 0xfffffffc0b0b7812 */ /* 0x000fe200078ec0ff */
[----:B------:R-:W-:Y:S01]  /*04b0*/  VOTEU.ALL UP0, P0 ;  /* 0x00000000003f7886 */ /* 0x000fe20000000000 */
[----:B------:R-:W-:Y:S01]  /*04c0*/  LOP3.LUT R6, R6, 0x3ffffffc, RZ, 0xc0, !PT ;  /* 0x3ffffffc06067812 */ /* 0x000fe200078ec0ff */
[----:B------:R-:W-:Y:S01]  /*04d0*/  ULDC UR4, c[0x0][0x154] ;  /* 0x0000550000047ab9 */ /* 0x000fe20000000800 */
[----:B-1----:R-:W-:Y:S01]  /*04e0*/  I2FP.F32.U32 R13, R8 ;  /* 0x00000008000d7245 */ /* 0x002fe20000201000 */
[----:B------:R-:W0:Y:S01]  /*04f0*/  F2I.U32.TRUNC.NTZ R10, R10 ;  /* 0x0000000a000a7305 */ /* 0x000e22000020f000 */
[----:B------:R-:W-:Y:S01]  /*0500*/  IMAD.IADD R11, R2, 0x1, -R11 ;  /* 0x00000001020b7824 */ /* 0x000fe200078e0a0b */
[----:B------:R-:W1:Y:S01]  /*0510*/  @!UP0 S2UR UR7, SR_CgaCtaId ;  /* 0x00000000000789c3 */ /* 0x000e620000008800 */
[----:B------:R-:W-:-:S02]  /*0520*/  IMAD.IADD R6, R3, 0x1, -R6 ;  /* 0x0000000103067824 */ /* 0x000fc400078e0a06 */
[----:B------:R-:W-:Y:S01]  /*0530*/  FMUL R13, R13, UR4 ;  /* 0x000000040d0d7c20 */ /* 0x000fe20008400000 */
[----:B------:R-:W-:Y:S01]  /*0540*/  UMOV UR4, 0x20 ;  /* 0x0000002000047882 */ /* 0x000fe20000000000 */
[----:B------:R-:W-:Y:S01]  /*0550*/  @!UP0 UMOV UR6, 0x400 ;  /* 0x0000040000068882 */ /* 0x000fe20000000000 */
[----:B------:R-:W-:Y:S01]  /*0560*/  IMAD R6, R6, 0x4, R11 ;  /* 0x0000000406067824 */ /* 0x000fe200078e020b */
[----:B------:R-:W-:-:S04]  /*0570*/  @!UP0 UIADD3 UR4, -UR4, 0x100000, URZ ;  /* 0x0010000004048890 */ /* 0x000fc8000fffe13f */
[----:B------:R-:W-:Y:S02]  /*0580*/  @!UP0 USHF.L.U32 UR5, UR4, 0xb, URZ ;  /* 0x0000000b04058899 */ /* 0x000fe4000800063f */
[----:B------:R-:W-:Y:S01]  /*0590*/  @!UP0 USHF.L.U32 UR4, UR4, 0x1, URZ ;  /* 0x0000000104048899 */ /* 0x000fe2000800063f */
[----:B---3--:R-:W-:Y:S01]  /*05a0*/  ISETP.EQ.U32.AND P2, PT, R14, 0x1, PT ;  /* 0x000000010e00780c */ /* 0x008fe20003f42070 */
[----:B------:R-:W3:Y:S01]  /*05b0*/  LDC R11, c[0x0][0x148] ;  /* 0x00005200ff0b7b82 */ /* 0x000ee20000000800 */
[----:B------:R-:W5:Y:S01]  /*05c0*/  F2I.U32.TRUNC.NTZ R13, R13 ;  /* 0x0000000d000d7305 */ /* 0x000f62000020f000 */
[----:B------:R-:W-:Y:S01]  /*05d0*/  LEA.HI R2, R6, R6, RZ, 0x1 ;  /* 0x0000000606027211 */ /* 0x000fe200078f08ff */
[----:B------:R-:W-:Y:S01]  /*05e0*/  VOTEU.ALL UP1, P0 ;  /* 0x00000000003f7886 */ /* 0x000fe20000020000 */
[----:B0-----:R-:W-:Y:S02]  /*05f0*/  IMAD.MOV R15, RZ, RZ, -R10 ;  /* 0x000000ffff0f7224 */ /* 0x001fe400078e0a0a */
[----:B------:R-:W-:-:S02]  /*0600*/  LOP3.LUT R3, R2, 0xfffffffe, RZ, 0xc0, !PT ;  /* 0xfffffffe02037812 */ /* 0x000fc400078ec0ff */
[----:B------:R-:W-:Y:S01]  /*0610*/  SHF.R.S32.HI R2, RZ, 0x1f, R7 ;  /* 0x0000001fff027819 */ /* 0x000fe20000011407 */
[----:B--2---:R-:W-:Y:S02]  /*0620*/  IMAD R10, R12, R15, UR8 ;  /* 0x000000080c0a7e24 */ /* 0x004fe4000f8e020f */
[----:B------:R-:W-:Y:S01]  /*0630*/  IMAD.IADD R3, R6, 0x1, -R3 ;  /* 0x0000000106037824 */ /* 0x000fe200078e0a03 */
[----:B------:R-:W-:-:S04]  /*0640*/  LEA.HI R2, R2, R7, RZ, 0x2 ;  /* 0x0000000702027211 */ /* 0x000fc800078f10ff */
[----:B------:R-:W-:Y:S01]  /*0650*/  ISETP.NE.AND P4, PT, R3, R10, PT ;  /* 0x0000000a0300720c */ /* 0x000fe20003f85270 */
[----:B------:R-:W-:Y:S01]  /*0660*/  IMAD.SHL.U32 R3, R6, 0x4, RZ ;  /* 0x0000000406037824 */ /* 0x000fe200078e00ff */
[----:B------:R-:W-:Y:S01]  /*0670*/  LOP3.LUT R2, R2, 0xfffffffc, RZ, 0xc0, !PT ;  /* 0xfffffffc02027812 */ /* 0x000fe200078ec0ff */
[----:B-----5:R-:W-:Y:S01]  /*0680*/  IMAD.MOV R21, RZ, RZ, -R13 ;  /* 0x000000ffff157224 */ /* 0x020fe200078e0a0d */
[----:B-1----:R-:W-:Y:S02]  /*0690*/  @!UP0 ULEA UR6, UR7, UR6, 0x18 ;  /* 0x0000000607068291 */ /* 0x002fe4000f8ec03f */
[----:B------:R-:W-:Y:S01]  /*06a0*/  LOP3.LUT R3, R6, 0xc, R3, 0x78, !PT ;  /* 0x0000000c06037812 */ /* 0x000fe200078e7803 */
[----:B------:R-:W-:Y:S01]  /*06b0*/  IMAD.IADD R7, R7, 0x1, -R2 ;  /* 0x0000000107077824 */ /* 0x000fe200078e0a02 */
[----:B------:R-:W-:Y:S01]  /*06c0*/  VOTEU.ALL UP0, P0 ;  /* 0x00000000003f7886 */ /* 0x000fe20000000000 */
[----:B---3--:R-:W-:Y:S01]  /*06d0*/  IMAD R13, R11, R21, R8 ;  /* 0x000000150b0d7224 */ /* 0x008fe200078e0208 */
[----:B------:R-:W-:Y:S01]  /*06e0*/  LOP3.LUT P0, RZ, R5, 0x7, RZ, 0xc0, !PT ;  /* 0x0000000705ff7812 */ /* 0x000fe2000780c0ff */
[----:B------:R-:W-:Y:S01]  /*06f0*/  IMAD.MOV.U32 R6, RZ, RZ, 0x1 ;  /* 0x00000001ff067424 */ /* 0x000fe200078e00ff */
[----:B------:R-:W-:-:S02]  /*0700*/  ISETP.NE.AND P1, PT, R7, 0x3, PT ;  /* 0x000000030700780c */ /* 0x000fc40003f25270 */
[----:B------:R-:W-:Y:S02]  /*0710*/  @P4 LEA.HI R2, R3, R3, RZ, 0x1 ;  /* 0x0000000303024211 */ /* 0x000fe400078f08ff */
[----:B------:R-:W-:Y:S01]  /*0720*/  ISETP.EQ.OR P1, PT, R7, RZ, !P1 ;  /* 0x000000ff0700720c */ /* 0x000fe20004f22670 */
[----:B------:R-:W0:Y:S02]  /*0730*/  FENCE.VIEW.ASYNC.S ;  /* 0x00000000000073c6 */ /* 0x000e240000000000 */
[----:B0-----:R0:W1:Y:S01]  /*0740*/  @!UP0 SYNCS.EXCH.64 URZ, [UR6+0x70], UR4 ;  /* 0x00007004063f85b2 */ /* 0x0010620008000100 */
[----:B------:R-:W-:Y:S02]  /*0750*/  @P4 SHF.R.S32.HI R2, RZ, 0x1, R2 ;  /* 0x00000001ff024819 */ /* 0x000fe40000011402 */
[----:B------:R-:W-:Y:S02]  /*0760*/  ISETP.LT.U32.AND P0, PT, R3, 0x2, !P0 ;  /* 0x000000020300780c */ /* 0x000fe40004701070 */
[----:B------:R-:W-:-:S02]  /*0770*/  @P4 ISETP.NE.AND P5, PT, R2, R13, PT ;  /* 0x0000000d0200420c */ /* 0x000fc40003fa5270 */
[----:B------:R-:W-:Y:S02]  /*0780*/  ISETP.EQ.AND P1, PT, R4, RZ, P1 ;  /* 0x000000ff0400720c */ /* 0x000fe40000f22270 */
[----:B------:R-:W-:Y:S02]  /*0790*/  SEL R5, RZ, 0x1, !P0 ;  /* 0x00000001ff057807 */ /* 0x000fe40004000000 */
[----:B------:R-:W-:Y:S02]  /*07a0*/  @P4 SEL R6, RZ, 0x1, P5 ;  /* 0x00000001ff064807 */ /* 0x000fe40002800000 */
[----:B------:R-:W-:Y:S02]  /*07b0*/  SEL R2, RZ, 0x1, !P1 ;  /* 0x00000001ff027807 */ /* 0x000fe40004800000 */
[----:B------:R-:W-:Y:S01]  /*07c0*/  LOP3.LUT R6, R6, R5, RZ, 0xc0, !PT ;  /* 0x0000000506067212 */ /* 0x000fe200078ec0ff */
[----:B------:R0:W2:Y:S01]  /*07d0*/  @!UP1 SYNCS.EXCH.64 URZ, [UR6+0x78], UR4 ;  /* 0x00007804063f95b2 */ /* 0x0000a20008000100 */
[----:B------:R-:W-:Y:S01]  /*07e0*/  SEL R2, R2, 0x2, P6 ;  /* 0x0000000202027807 */ /* 0x000fe20003000000 */
[----:B------:R-:W-:Y:S01]  /*07f0*/  NOP ;  /* 0x0000000000007918 */ /* 0x000fe20000000000 */
[----:B------:R-:W-:Y:S05]  /*0800*/  @!P2 BRA `(.L_x_3) ;  /* 0x000000000008a947 */ /* 0x000fea0003800000 */
[----:B-12-4-:R-:W-:Y:S01]  /*0810*/  UCGABAR_ARV ;  /* 0x00000000000079c7 */ /* 0x016fe20008000000 */
[----:B------:R-:W-:Y:S05]  /*0820*/  BRA `(.L_x_4) ;  /* 0x0000000000047947 */ /* 0x000fea0003800000 */
.L_x_3:
[----:B-12-4-:R-:W-:Y:S01]  /*0830*/  NOP ;  /* 0x0000000000007918 */ /* 0x016fe20000000000 */
.L_x_4:
[----:B------:R-:W1:Y:S01]  /*0840*/  LDC R4, c[0x0][0x65c] ;  /* 0x00019700ff047b82 */ /* 0x000e620000000800 */
[----:B------:R-:W-:Y:S01]  /*0850*/  IMAD.MOV.U32 R5, RZ, RZ, RZ ;  /* 0x000000ffff057224 */ /* 0x000fe200078e00ff */
[----:B-1----:R-:W-:Y:S01]  /*0860*/  ISETP.NE.AND P4, PT, R4, 0x1, PT ;  /* 0x000000010400780c */ /* 0x002fe20003f85270 */
[----:B------:R-:W-:-:S12]  /*0870*/  IMAD.U32 R4, RZ, RZ, UR8 ;  /* 0x00000008ff047e24 */ /* 0x000fd8000f8e00ff */
[----:B------:R-:W1:Y:S01]  /*0880*/  @P4 LDC R15, c[0x0][0x10] ;  /* 0x00000400ff0f4b82 */ /* 0x000e620000000800 */
[----:B------:R-:W-:Y:S02]  /*0890*/  @P4 IMAD.MOV.U32 R9, RZ, RZ, RZ ;  /* 0x000000ffff094224 */ /* 0x000fe400078e00ff */
[----:B------:R-:W-:-:S05]  /*08a0*/  @P4 IMAD.MOV.U32 R17, RZ, RZ, RZ ;  /* 0x000000ffff114224 */ /* 0x000fca00078e00ff */
[----:B------:R-:W2:Y:S01]  /*08b0*/  @!P4 LDC R13, c[0x0][0xc] ;  /* 0x00000300ff0dcb82 */ /* 0x000ea20000000800 */
[----:B-1----:R-:W-:-:S04]  /*08c0*/  @P4 IMAD.WIDE.U32 R14, R15, UR8, R8 ;  /* 0x000000080f0e4c25 */ /* 0x002fc8000f8e0008 */
[----:B--2---:R-:W-:-:S04]  /*08d0*/  @!P4 IMAD.WIDE.U32 R12, R8, R13, R4 ;  /* 0x0000000d080cc225 */ /* 0x004fc800078e0004 */
[----:B------:R-:W-:Y:S02]  /*08e0*/  @P4 IMAD.MOV.U32 R4, RZ, RZ, R14 ;  /* 0x000000ffff044224 */ /* 0x000fe400078e000e */
[----:B------:R-:W-:Y:S02]  /*08f0*/  @P4 IMAD.IADD R5, R15, 0x1, R17 ;  /* 0x000000010f054824 */ /* 0x000fe400078e0211 */
[----:B------:R-:W-:Y:S02]  /*0900*/  @!P4 IMAD.MOV.U32 R4, RZ, RZ, R12 ;  /* 0x000000ffff04c224 */ /* 0x000fe400078e000c */
[----:B------:R-:W-:Y:S01]  /*0910*/  @!P4 IMAD.MOV.U32 R5, RZ, RZ, R13 ;  /* 0x000000ffff05c224 */ /* 0x000fe200078e000d */
[----:B------:R-:W-:Y:S06]  /*0920*/  @!P2 BRA `(.L_x_5) ;  /* 0x00000000000ca947 */ /* 0x000fec0003800000 */
[----:B------:R-:W-:Y:S01]  /*0930*/  UCGABAR_WAIT ;  /* 0x0000000000007dc7 */ /* 0x000fe20008000000 */
[----:B------:R-:W-:Y:S01]  /*0940*/  CCTL.IVALL ;  /* 0x00000000ff00798f */ /* 0x000fe20002000000 */
[----:B------:R-:W-:Y:S05]  /*0950*/  BRA `(.L_x_6) ;  /* 0x0000000000047947 */ /* 0x000fea0003800000 */
.L_x_5:
[----:B------:R-:W-:Y:S06]  /*0960*/  BAR.SYNC.DEFER_BLOCKING 0x0 ;  /* 0x0000000000007b1d */ /* 0x000fec0000010000 */
.L_x_6:
[----:B------:R-:W-:Y:S05]  /*0970*/  @!P3 BRA `(.L_x_7) ;  /* 0x0000004c00c4b947 */ /* 0x000fea0003800000 */
[----:B------:R-:W-:-:S13]  /*0980*/  ISETP.GT.U32.AND P0, PT, R16, 0x1, PT ;  /* 0x000000011000780c */ /* 0x000fda0003f04070 */
[----:B0-----:R-:W-:Y:S05]  /*0990*/  @P0 EXIT ;  /* 0x000000000000094d */ /* 0x001fea0003800000 */
[----:B------:R-:W-:Y:S01]  /*09a0*/  ULDC.64 UR4, c[0x0][0x650] ;  /* 0x0001940000047ab9 */ /* 0x000fe20000000a00 */
[----:B------:R-:W-:Y:S01]  /*09b0*/  PRMT R14, RZ, 0x7610, R14 ;  /* 0x00007610ff0e7816 */ /* 0x000fe2000000000e */
[----:B------:R-:W-:Y:S01]  /*09c0*/  IMAD.MOV.U32 R18, RZ, RZ, -0x1 ;  /* 0xffffffffff127424 */ /* 0x000fe200078e00ff */
[----:B------:R-:W-:Y:S01]  /*09d0*/  ISETP.GE.U32.AND P0, PT, R4, UR4, PT ;  /* 0x0000000404007c0c */ /* 0x000fe2000bf06070 */
[----:B------:R-:W-:Y:S02]  /*09e0*/  IMAD.MOV.U32 R15, RZ, RZ, -0x1 ;  /* 0xffffffffff0f7424 */ /* 0x000fe400078e00ff */
[----:B------:R-:W-:Y:S01]  /*09f0*/  IMAD.MOV.U32 R20, RZ, RZ, -0x1 ;  /* 0xffffffffff147424 */ /* 0x000fe200078e00ff */
[----:B------:R-:W-:-:S13]  /*0a00*/  ISETP.GE.U32.AND.EX P0, PT, R5, UR5, PT, P0 ;  /* 0x0000000505007c0c */ /* 0x000fda000bf06100 */
[----:B------:R-:W-:Y:S05]  /*0a10*/  @P0 BRA `(.L_x_8) ;  /* 0x0000000400280947 */ /* 0x000fea0003800000 */
[----:B------:R-:W0:Y:S01]  /*0a20*/  LDC.64 R22, c[0x0][0x628] ;  /* 0x00018a00ff167b82 */ /* 0x000e220000000a00 */
[----:B------:R-:W-:Y:S02]  /*0a30*/  IMAD.MOV.U32 R12, RZ, RZ, R4 ;  /* 0x000000ffff0c7224 */ /* 0x000fe400078e0004 */
[----:B------:R-:W-:-:S05]  /*0a40*/  IMAD.MOV.U32 R13, RZ, RZ, R5 ;  /* 0x000000ffff0d7224 */ /* 0x000fca00078e0005 */
[----:B------:R-:W1:Y:S08]  /*0a50*/  LDC R18, c[0x0][0x630] ;  /* 0x00018c00ff127b82 */ /* 0x000e700000000800 */
[----:B------:R-:W2:Y:S01]  /*0a60*/  LDC.64 R24, c[0x0][0x620] ;  /* 0x00018800ff187b82 */ /* 0x000ea20000000a00 */
[----:B0-----:R-:W-:-:S04]  /*0a70*/  ISETP.NE.U32.AND P0, PT, R22, RZ, PT ;  /* 0x000000ff1600720c */ /* 0x001fc80003f05070 */
[----:B------:R-:W-:-:S13]  /*0a80*/  ISETP.NE.AND.EX P0, PT, R23, RZ, PT, P0 ;  /* 0x000000ff1700720c */ /* 0x000fda0003f05300 */
[----:B-12---:R-:W-:Y:S05]  /*0a90*/  @!P0 BRA `(.L_x_9) ;  /* 0x0000000000288947 */ /* 0x006fea0003800000 */
[----:B------:R-:W0:Y:S02]  /*0aa0*/  LDC R7, c[0x0][0x634] ;  /* 0x00018d00ff077b82 */ /* 0x000e240000000800 */
[----:B0-----:R-:W-:-:S05]  /*0ab0*/  IADD3 R7, P0, R4, R7, RZ ;  /* 0x0000000704077210 */ /* 0x001fca0007f1e0ff */
[----:B------:R-:W-:-:S04]  /*0ac0*/  IMAD.X R19, RZ, RZ, R5, P0 ;  /* 0x000000ffff137224 */ /* 0x000fc800000e0605 */
[----:B------:R-:W-:-:S04]  /*0ad0*/  IMAD.WIDE.U32 R12, R19, R22, RZ ;  /* 0x00000016130c7225 */ /* 0x000fc800078e00ff */
[----:B------:R-:W-:-:S04]  /*0ae0*/  IMAD.WIDE.U32 R14, P0, R7, R23, R12 ;  /* 0x00000017070e7225 */ /* 0x000fc8000780000c */
[----:B------:R-:W-:-:S04]  /*0af0*/  IMAD.WIDE.U32 R12, R7, R22, RZ ;  /* 0x00000016070c7225 */ /* 0x000fc800078e00ff */
[----:B------:R-:W-:Y:S01]  /*0b00*/  IMAD.X R17, RZ, RZ, RZ, P0 ;  /* 0x000000ffff117224 */ /* 0x000fe200000e06ff */
[----:B------:R-:W-:Y:S01]  /*0b10*/  IADD3 RZ, P0, R13, R14, RZ ;  /* 0x0000000e0dff7210 */ /* 0x000fe20007f1e0ff */
[----:B------:R-:W-:-:S04]  /*0b20*/  IMAD.MOV.U32 R16, RZ, RZ, R15 ;  /* 0x000000ffff107224 */ /* 0x000fc800078e000f */
[----:B------:R-:W-:-:S08]  /*0b30*/  IMAD.WIDE.U32.X R12, R19, R23, R16, P0 ;  /* 0x00000017130c7225 */ /* 0x000fd000000e0410 */
.L_x_9:
[----:B------:R-:W0:Y:S01]  /*0b40*/  LDC.64 R28, c[0x0][0x640] ;  /* 0x00019000ff1c7b82 */ /* 0x000e220000000a00 */
[-CC-:B------:R-:W-:Y:S02]  /*0b50*/  SHF.R.U64 R27, R12, R18.reuse, R13.reuse ;  /* 0x000000120c1b7219 */ /* 0x180fe4000000120d */
[----:B------:R-:W-:Y:S02]  /*0b60*/  SHF.R.U32.HI R7, RZ, R18, R13 ;  /* 0x00000012ff077219 */ /* 0x000fe4000001160d */
[----:B------:R-:W-:-:S03]  /*0b70*/  IADD3 R9, P0, RZ, -R27, RZ ;  /* 0x8000001bff097210 */ /* 0x000fc60007f1e0ff */
[----:B------:R-:W1:Y:S02]  /*0b80*/  LDC R20, c[0x0][0x618] ;  /* 0x00018600ff147b82 */ /* 0x000e640000000800 */
[----:B------:R-:W-:Y:S02]  /*0b90*/  IMAD.X R7, RZ, RZ, ~R7, P0 ;  /* 0x000000ffff077224 */ /* 0x000fe400000e0e07 */
[----:B------:R-:W-:-:S04]  /*0ba0*/  IMAD.WIDE.U32 R12, R9, R24, R4 ;  /* 0x00000018090c7225 */ /* 0x000fc800078e0004 */
[----:B------:R-:W2:Y:S01]  /*0bb0*/  LDC R18, c[0x0][0x608] ;  /* 0x00018200ff127b82 */ /* 0x000ea20000000800 */
[----:B------:R-:W-:Y:S02]  /*0bc0*/  IMAD R14, R7, R24, RZ ;  /* 0x00000018070e7224 */ /* 0x000fe400078e02ff */
[----:B------:R-:W-:Y:S02]  /*0bd0*/  IMAD.MOV.U32 R7, RZ, RZ, -0x1 ;  /* 0xffffffffff077424 */ /* 0x000fe400078e00ff */
[----:B------:R-:W-:Y:S02]  /*0be0*/  IMAD R9, R9, R25, R14 ;  /* 0x0000001909097224 */ /* 0x000fe400078e020e */
[----:B------:R-:W-:Y:S01]  /*0bf0*/  IMAD R25, R11, R21, R8 ;  /* 0x000000150b197224 */ /* 0x000fe200078e0208 */
[----:B------:R-:W3:Y:S01]  /*0c00*/  LDC R26, c[0x0][0x658] ;  /* 0x00019600ff1a7b82 */ /* 0x000ee20000000800 */
[----:B------:R-:W-:Y:S01]  /*0c10*/  IMAD.IADD R9, R13, 0x1, R9 ;  /* 0x000000010d097824 */ /* 0x000fe200078e0209 */
[----:B0-----:R-:W-:Y:S01]  /*0c20*/  ISETP.NE.U32.AND P0, PT, R28, RZ, PT ;  /* 0x000000ff1c00720c */ /* 0x001fe20003f05070 */
[----:B------:R-:W-:-:S03]  /*0c30*/  IMAD.MOV.U32 R21, RZ, RZ, 0x1 ;  /* 0x00000001ff157424 */ /* 0x000fc600078e00ff */
[----:B------:R-:W-:Y:S02]  /*0c40*/  ISETP.NE.AND.EX P0, PT, R29, RZ, PT, P0 ;  /* 0x000000ff1d00720c */ /* 0x000fe40003f05300 */
[----:B------:R-:W0:Y:S01]  /*0c50*/  LDC R22, c[0x0][0x600] ;  /* 0x00018000ff167b82 */ /* 0x000e220000000800 */
[-CC-:B-1----:R-:W-:Y:S02]  /*0c60*/  SHF.R.U64 R16, R12, R20.reuse, R9.reuse ;  /* 0x000000140c107219 */ /* 0x182fe40000001209 */
[----:B------:R-:W-:-:S05]  /*0c70*/  SHF.R.U32.HI R9, RZ, R20, R9 ;  /* 0x00000014ff097219 */ /* 0x000fca0000011609 */
[----:B------:R-:W1:Y:S01]  /*0c80*/  LDC R19, c[0x0][0x648] ;  /* 0x00019200ff137b82 */ /* 0x000e620000000800 */
[-CC-:B--2---:R-:W-:Y:S02]  /*0c90*/  SHF.R.U64 R20, R16, R18.reuse, R9.reuse ;  /* 0x0000001210147219 */ /* 0x184fe40000001209 */
[----:B------:R-:W-:-:S05]  /*0ca0*/  SHF.R.U32.HI R9, RZ, R18, R9 ;  /* 0x00000012ff097219 */ /* 0x000fca0000011609 */
[----:B------:R-:W2:Y:S01]  /*0cb0*/  LDC R23, c[0x0][0x638] ;  /* 0x00018e00ff177b82 */ /* 0x000ea20000000800 */
[-CC-:B---3--:R-:W-:Y:S02]  /*0cc0*/  SHF.R.U64 R18, R20, R26.reuse, R9.reuse ;  /* 0x0000001a14127219 */ /* 0x188fe40000001209 */
[-C--:B------:R-:W-:Y:S02]  /*0cd0*/  SHF.L.U32 R7, R7, R26.reuse, RZ ;  /* 0x0000001a07077219 */ /* 0x080fe400000006ff */
[----:B------:R-:W-:Y:S01]  /*0ce0*/  SHF.R.U32.HI R9, RZ, R26, R9 ;  /* 0x0000001aff097219 */ /* 0x000fe20000011609 */
[----:B------:R-:W-:Y:S01]  /*0cf0*/  IMAD.MOV.U32 R8, RZ, RZ, R18 ;  /* 0x000000ffff087224 */ /* 0x000fe200078e0012 */
[----:B------:R-:W-:Y:S01]  /*0d00*/  LOP3.LUT R11, RZ, R7, RZ, 0x33, !PT ;  /* 0x00000007ff0b7212 */ /* 0x000fe200078e33ff */
[----:B------:R-:W3:Y:S01]  /*0d10*/  LDC R24, c[0x0][0x610] ;  /* 0x00018400ff187b82 */ /* 0x000ee20000000800 */
[----:B------:R-:W-:Y:S05]  /*0d20*/  @!P0 BRA `(.L_x_10) ;  /* 0x0000000000288947 */ /* 0x000fea0003800000 */
[----:B------:R-:W4:Y:S02]  /*0d30*/  LDC R7, c[0x0][0x64c] ;  /* 0x00019300ff077b82 */ /* 0x000f240000000800 */
[----:B----4-:R-:W-:-:S05]  /*0d40*/  IADD3 R7, P0, R18, R7, RZ ;  /* 0x0000000712077210 */ /* 0x010fca0007f1e0ff */
        /* <DEDUP_REMOVED lines=8> */
.L_x_10:
[----:B-1----:R-:W-:Y:S01]  /*0dd0*/  SHF.R.U64 R9, R8, R19, R9 ;  /* 0x0000001308097219 */ /* 0x002fe20000001209 */
[----:B------:R-:W-:Y:S01]  /*0de0*/  IMAD.MOV.U32 R14, RZ, RZ, 0x1 ;  /* 0x00000001ff0e7424 */ /* 0x000fe200078e00ff */
[----:B------:R-:W-:Y:S01]  /*0df0*/  LOP3.LUT R8, R20, R11, RZ, 0xc0, !PT ;  /* 0x0000000b14087212 */ /* 0x000fe200078ec0ff */
[----:B0-----:R-:W-:Y:S01]  /*0e00*/  VIADD R11, R22, 0xffffffff ;  /* 0xffffffff160b7836 */ /* 0x001fe20000000000 */
[----:B------:R-:W-:Y:S01]  /*0e10*/  SHF.L.U32 R7, R21, R26, RZ ;  /* 0x0000001a15077219 */ /* 0x000fe200000006ff */
[----:B------:R-:W-:Y:S01]  /*0e20*/  IMAD.MOV R12, RZ, RZ, -R9 ;  /* 0x000000ffff0c7224 */ /* 0x000fe200078e0a09 */
[----:B------:R-:W-:Y:S01]  /*0e30*/  SEL R10, R10, R25, !P4 ;  /* 0x000000190a0a7207 */ /* 0x000fe20006000000 */
[----:B------:R-:W-:Y:S01]  /*0e40*/  IMAD.MOV.U32 R20, RZ, RZ, R27 ;  /* 0x000000ffff147224 */ /* 0x000fe200078e001b */
[----:B------:R-:W-:Y:S01]  /*0e50*/  LOP3.LUT R11, R16, R11, RZ, 0xc0, !PT ;  /* 0x0000000b100b7212 */ /* 0x000fe200078ec0ff */
[----:B------:R-:W-:Y:S02]  /*0e60*/  IMAD R9, R7, R9, R8 ;  /* 0x0000000907097224 */ /* 0x000fe400078e0208 */
[----:B--2---:R-:W-:-:S02]  /*0e70*/  IMAD R7, R12, R23, R18 ;  /* 0x000000170c077224 */ /* 0x004fc400078e0212 */
[----:B---3--:R-:W-:Y:S02]  /*0e80*/  IMAD R10, R9, R24, R10 ;  /* 0x00000018090a7224 */ /* 0x008fe400078e020a */
[----:B------:R-:W-:-:S05]  /*0e90*/  IMAD R7, R7, R22, R11 ;  /* 0x0000001607077224 */ /* 0x000fca00078e020b */
[----:B------:R-:W-:Y:S02]  /*0ea0*/  SEL R15, R7, R10, !P4 ;  /* 0x0000000a070f7207 */ /* 0x000fe40006000000 */
[----:B------:R-:W-:-:S07]  /*0eb0*/  SEL R18, R10, R7, !P4 ;  /* 0x000000070a127207 */ /* 0x000fce0006000000 */
.L_x_8:
[----:B------:R-:W-:-:S08]  /*0ec0*/  NOP ;  /* 0x0000000000007918 */ /* 0x000fd00000000000 */
[----:B------:R-:W0:Y:S02]  /*0ed0*/  USETMAXREG.TRY_ALLOC.CTAPOOL UP0, 0xe8 ;  /* 0x000000e8000079c8 */ /* 0x000e240008000600 */
[----:B0-----:R-:W-:-:S13]  /*0ee0*/  PLOP3.LUT P0, PT, PT, PT, UP0, 0x80, 0x0 ;  /* 0x000000000000781c */ /* 0x001fda0003f0f008 */
[----:B------:R-:W-:Y:S05]  /*0ef0*/  @!P0 BRA `(.L_x_8) ;  /* 0xfffffffc00f08947 */ /* 0x000fea000383ffff */
[----:B------:R-:W-:Y:S01]  /*0f00*/  ULDC.64 UR4, c[0x0][0x598] ;  /* 0x0001660000047ab9 */ /* 0x000fe20000000a00 */
[----:B------:R-:W-:Y:S01]  /*0f10*/  ULDC.64 UR20, c[0x0][0x208] ;  /* 0x0000820000147ab9 */ /* 0x000fe20000000a00 */
[----:B------:R-:W-:-:S04]  /*0f20*/  ISETP.NE.U32.AND P0, PT, RZ, UR4, PT ;  /* 0x00000004ff007c0c */ /* 0x000fc8000bf05070 */
[----:B------:R-:W-:-:S13]  /*0f30*/  ISETP.NE.AND.EX P0, PT, RZ, UR5, PT, P0 ;  /* 0x00000005ff007c0c */ /* 0x000fda000bf05300 */
[----:B------:R-:W-:Y:S05]  /*0f40*/  @!P0 BRA `(.L_x_11) ;  /* 0x00000000001c8947 */ /* 0x000fea0003800000 */
[----:B------:R-:W0:Y:S02]  /*0f50*/  LDC.64 R8, c[0x0][0x598] ;  /* 0x00016600ff087b82 */ /* 0x000e240000000a00 */
[----:B0-----:R-:W2:Y:S02]  /*0f60*/  LDG.E.64 R8, desc[UR20][R8.64] ;  /* 0x0000001408087981 */ /* 0x001ea4000c1e1b00 */
[----:B--2---:R-:W-:-:S04]  /*0f70*/  ISETP.NE.U32.AND P0, PT, R8, RZ, PT ;  /* 0x000000ff0800720c */ /* 0x004fc80003f05070 */
[----:B------:R-:W-:-:S13]  /*0f80*/  ISETP.NE.AND.EX P0, PT, R9, RZ, PT, P0 ;  /* 0x000000ff0900720c */ /* 0x000fda0003f05300 */
[----:B------:R-:W-:Y:S05]  /*0f90*/  @!P0 BRA `(.L_x_11) ;  /* 0x0000000000088947 */ /* 0x000fea0003800000 */
[----:B------:R0:W5:Y:S01]  /*0fa0*/  LD.E R7, desc[UR20][R8.64] ;  /* 0x0000001408077980 */ /* 0x000162000c101900 */
[----:B------:R-:W-:Y:S05]  /*0fb0*/  BRA `(.L_x_12) ;  /* 0x0000000000207947 */ /* 0x000fea0003800000 */
.L_x_11:
[----:B------:R-:W-:Y:S02]  /*0fc0*/  ULDC.64 UR4, c[0x0][0x588] ;  /* 0x0001620000047ab9 */ /* 0x000fe40000000a00 */
[----:B------:R-:W-:-:S04]  /*0fd0*/  ISETP.NE.U32.AND P0, PT, RZ, UR4, PT ;  /* 0x00000004ff007c0c */ /* 0x000fc8000bf05070 */
[----:B------:R-:W-:-:S13]  /*0fe0*/  ISETP.NE.AND.EX P0, PT, RZ, UR5, PT, P0 ;  /* 0x00000005ff007c0c */ /* 0x000fda000bf05300 */
[----:B------:R-:W-:Y:S05]  /*0ff0*/  @!P0 BRA `(.L_x_13) ;  /* 0x00000000000c8947 */ /* 0x000fea0003800000 */
[----:B------:R-:W0:Y:S02]  /*1000*/  LDC.64 R8, c[0x0][0x588] ;  /* 0x00016200ff087b82 */ /* 0x000e240000000a00 */
[----:B0-----:R1:W5:Y:S01]  /*1010*/  LDG.E R7, desc[UR20][R8.64] ;  /* 0x0000001408077981 */ /* 0x001362000c1e1900 */
[----:B------:R-:W-:Y:S05]  /*1020*/  BRA `(.L_x_12) ;  /* 0x0000000000047947 */ /* 0x000fea0003800000 */
.L_x_13:
[----:B------:R-:W2:Y:S02]  /*1030*/  LDC R7, c[0x0][0x580] ;  /* 0x00016000ff077b82 */ /* 0x000ea40000000800 */
.L_x_12:
[----:B------:R-:W-:Y:S02]  /*1040*/  ULDC.64 UR4, c[0x0][0x5a0] ;  /* 0x0001680000047ab9 */ /* 0x000fe40000000a00 */
[----:B------:R-:W-:-:S04]  /*1050*/  ISETP.NE.U32.AND P0, PT, RZ, UR4, PT ;  /* 0x00000004ff007c0c */ /* 0x000fc8000bf05070 */
[----:B------:R-:W-:-:S13]  /*1060*/  ISETP.NE.AND.EX P0, PT, RZ, UR5, PT, P0 ;  /* 0x00000005ff007c0c */ /* 0x000fda000bf05300 */
[----:B------:R-:W-:Y:S05]  /*1070*/  @!P0 BRA `(.L_x_14) ;  /* 0x00000000001c8947 */ /* 0x000fea0003800000 */
[----:B01----:R-:W0:Y:S02]  /*1080*/  LDC.64 R8, c[0x0][0x5a0] ;  /* 0x00016800ff087b82 */ /* 0x003e240000000a00 */
[----:B0-----:R-:W3:Y:S02]  /*1090*/  LDG.E.64 R8, desc[UR20][R8.64] ;  /* 0x0000001408087981 */ /* 0x001ee4000c1e1b00 */
[----:B---3--:R-:W-:-:S04]  /*10a0*/  ISETP.NE.U32.AND P0, PT, R8, RZ, PT ;  /* 0x000000ff0800720c */ /* 0x008fc80003f05070 */
[----:B------:R-:W-:-:S13]  /*10b0*/  ISETP.NE.AND.EX P0, PT, R9, RZ, PT, P0 ;  /* 0x000000ff0900720c */ /* 0x000fda0003f05300 */
[----:B------:R-:W-:Y:S05]  /*10c0*/  @!P0 BRA `(.L_x_14) ;  /* 0x0000000000088947 */ /* 0x000fea0003800000 */
[----:B------:R0:W5:Y:S01]  /*10d0*/  LD.E R12, desc[UR20][R8.64] ;  /* 0x00000014080c7980 */ /* 0x000162000c101900 */
[----:B------:R-:W-:Y:S05]  /*10e0*/  BRA `(.L_x_15) ;  /* 0x0000000000207947 */ /* 0x000fea0003800000 */
.L_x_14:
[----:B------:R-:W-:Y:S02]  /*10f0*/  ULDC.64 UR4, c[0x0][0x590] ;  /* 0x0001640000047ab9 */ /* 0x000fe40000000a00 */
[----:B------:R-:W-:-:S04]  /*1100*/  ISETP.NE.U32.AND P0, PT, RZ, UR4, PT ;  /* 0x00000004ff007c0c */ /* 0x000fc8000bf05070 */
[----:B------:R-:W-:-:S13]  /*1110*/  ISETP.NE.AND.EX P0, PT, RZ, UR5, PT, P0 ;  /* 0x00000005ff007c0c */ /* 0x000fda000bf05300 */
[----:B------:R-:W-:Y:S05]  /*1120*/  @!P0 BRA `(.L_x_16) ;  /* 0x00000000000c8947 */ /* 0x000fea0003800000 */
[----:B------:R-:W3:Y:S02]  /*1130*/  LDC.64 R12, c[0x0][0x590] ;  /* 0x00016400ff0c7b82 */ /* 0x000ee40000000a00 */
[----:B---3--:R3:W5:Y:S01]  /*1140*/  LDG.E R12, desc[UR20][R12.64] ;  /* 0x000000140c0c7981 */ /* 0x008762000c1e1900 */
[----:B------:R-:W-:Y:S05]  /*1150*/  BRA `(.L_x_15) ;  /* 0x0000000000047947 */ /* 0x000fea0003800000 */
.L_x_16:
[----:B------:R-:W4:Y:S02]  /*1160*/  LDC R12, c[0x0][0x584] ;  /* 0x00016100ff0c7b82 */ /* 0x000f240000000800 */
.L_x_15:
[----:B------:R-:W-:-:S13]  /*1170*/  LOP3.LUT P0, RZ, R14, 0xff, RZ, 0xc0, !PT ;  /* 0x000000ff0eff7812 */ /* 0x000fda000780c0ff */
[----:B------:R-:W-:Y:S05]  /*1180*/  @!P0 EXIT ;  /* 0x000000000000894d */ /* 0x000fea0003800000 */
[----:B------:R-:W-:Y:S01]  /*1190*/  ULDC UR4, c[0x0][0x28c] ;  /* 0x0000a30000047ab9 */ /* 0x000fe20000000800 */
[----:B------:R-:W-:Y:S01]  /*11a0*/  LOP3.LUT R85, R2, 0x1, RZ, 0xfc, !PT ;  /* 0x0000000102557812 */ /* 0x000fe200078efcff */
[----:B------:R-:W-:-:S04]  /*11b0*/  UIADD3 UR4, UR4, 0x7f, URZ ;  /* 0x0000007f04047890 */ /* 0x000fc8000fffe03f */
[----:B------:R-:W-:-:S04]  /*11c0*/  USHF.R.S32.HI UR5, URZ, 0x1f, UR4 ;  /* 0x0000001f3f057899 */ /* 0x000fc80008011404 */
[----:B------:R-:W-:-:S03]  /*11d0*/  ULEA.HI UR5, UR5, UR4, URZ, 0x7 ;  /* 0x0000000405057291 */ /* 0x000fc6000f8f383f */
[----:B------:R-:W-:Y:S01]  /*11e0*/  UMOV UR4, URZ ;  /* 0x0000003f00047c82 */ /* 0x000fe20008000000 */
[----:B------:R-:W-:-:S03]  /*11f0*/  USHF.R.S32.HI UR9, URZ, 0x7, UR5 ;  /* 0x000000073f097899 */ /* 0x000fc60008011405 */
[----:B------:R-:W-:-:S09]  /*1200*/  UMOV UR5, URZ ;  /* 0x0000003f00057c82 */ /* 0x000fd20008000000 */
.L_x_107:
[----:B01----:R-:W-:Y:S01]  /*1210*/  LOP3.LUT R8, R0, 0x80, RZ, 0xc0, !PT ;  /* 0x0000008000087812 */ /* 0x003fe200078ec0ff */
[----:B------:R-:W0:Y:S01]  /*1220*/  S2UR UR13, SR_CgaCtaId ;  /* 0x00000000000d79c3 */ /* 0x000e220000008800 */
[----:B------:R-:W-:Y:S01]  /*1230*/  UMOV UR12, 0x400 ;  /* 0x00000400000c7882 */ /* 0x000fe20000000000 */
[----:B------:R-:W-:Y:S01]  /*1240*/  UMOV UR6, URZ ;  /* 0x0000003f00067c82 */ /* 0x000fe20008000000 */
[----:B------:R-:W-:Y:S01]  /*1250*/  SHF.R.U32.HI R8, RZ, 0x7, R8 ;  /* 0x00000007ff087819 */ /* 0x000fe20000011608 */
[----:B------:R-:W-:Y:S01]  /*1260*/  UMOV UR7, URZ ;  /* 0x0000003f00077c82 */ /* 0x000fe20008000000 */
[----:B------:R-:W-:Y:S01]  /*1270*/  CS2R R22, SRZ ;  /* 0x0000000000167805 */ /* 0x000fe2000001ff00 */
[----:B---3--:R-:W-:Y:S01]  /*1280*/  IMAD.MOV.U32 R13, RZ, RZ, RZ ;  /* 0x000000ffff0d7224 */ /* 0x008fe200078e00ff */
[----:B------:R-:W-:Y:S01]  /*1290*/  CS2R R56, SRZ ;  /* 0x0000000000387805 */ /* 0x000fe2000001ff00 */
[----:B------:R-:W1:Y:S01]  /*12a0*/  LDC R9, c[0x0][0x28c] ;  /* 0x0000a300ff097b82 */ /* 0x000e620000000800 */
[----:B------:R-:W3:Y:S01]  /*12b0*/  SHFL.IDX PT, R8, R8, RZ, 0x1f ;  /* 0x00001fff08087589 */ /* 0x000ee200000e0000 */
[----:B------:R-:W-:-:S02]  /*12c0*/  CS2R R58, SRZ ;  /* 0x00000000003a7805 */ /* 0x000fc4000001ff00 */
[----:B------:R-:W-:Y:S02]  /*12d0*/  CS2R R60, SRZ ;  /* 0x00000000003c7805 */ /* 0x000fe4000001ff00 */
[----:B------:R-:W-:Y:S02]  /*12e0*/  CS2R R62, SRZ ;  /* 0x00000000003e7805 */ /* 0x000fe4000001ff00 */
[----:B------:R-:W-:Y:S02]  /*12f0*/  CS2R R64, SRZ ;  /* 0x0000000000407805 */ /* 0x000fe4000001ff00 */
[----:B------:R-:W-:Y:S02]  /*1300*/  CS2R R66, SRZ ;  /* 0x0000000000427805 */ /* 0x000fe4000001ff00 */
[----:B------:R-:W-:Y:S02]  /*1310*/  CS2R R68, SRZ ;  /* 0x0000000000447805 */ /* 0x000fe4000001ff00 */
[----:B------:R-:W-:-:S02]  /*1320*/  CS2R R70, SRZ ;  /* 0x0000000000467805 */ /* 0x000fc4000001ff00 */
[----:B------:R-:W-:Y:S02]  /*1330*/  CS2R R72, SRZ ;  /* 0x0000000000487805 */ /* 0x000fe4000001ff00 */
[----:B------:R-:W-:Y:S02]  /*1340*/  CS2R R74, SRZ ;  /* 0x00000000004a7805 */ /* 0x000fe4000001ff00 */
[----:B------:R-:W-:Y:S02]  /*1350*/  CS2R R76, SRZ ;  /* 0x00000000004c7805 */ /* 0x000fe4000001ff00 */
[----:B------:R-:W-:Y:S02]  /*1360*/  CS2R R78, SRZ ;  /* 0x00000000004e7805 */ /* 0x000fe4000001ff00 */
[----:B------:R-:W-:Y:S02]  /*1370*/  CS2R R80, SRZ ;  /* 0x0000000000507805 */ /* 0x000fe4000001ff00 */
[----:B------:R-:W-:Y:S01]  /*1380*/  CS2R R82, SRZ ;  /* 0x0000000000527805 */ /* 0x000fe2000001ff00 */
[----:B------:R-:W-:Y:S01]  /*1390*/  IMAD.MOV.U32 R84, RZ, RZ, RZ ;  /* 0x000000ffff547224 */ /* 0x000fe200078e00ff */
[----:B------:R-:W-:Y:S01]  /*13a0*/  CS2R R40, SRZ ;  /* 0x0000000000287805 */ /* 0x000fe2000001ff00 */
[----:B------:R-:W-:Y:S01]  /*13b0*/  IMAD.U32 R14, RZ, RZ, UR4 ;  /* 0x00000004ff0e7e24 */ /* 0x000fe2000f8e00ff */
[----:B------:R-:W-:-:S02]  /*13c0*/  CS2R R42, SRZ ;  /* 0x00000000002a7805 */ /* 0x000fc4000001ff00 */
[----:B------:R-:W-:Y:S02]  /*13d0*/  CS2R R44, SRZ ;  /* 0x00000000002c7805 */ /* 0x000fe4000001ff00 */
[----:B------:R-:W-:Y:S02]  /*13e0*/  CS2R R46, SRZ ;  /* 0x00000000002e7805 */ /* 0x000fe4000001ff00 */
[----:B------:R-:W-:Y:S02]  /*13f0*/  CS2R R48, SRZ ;  /* 0x0000000000307805 */ /* 0x000fe4000001ff00 */
[----:B------:R-:W-:Y:S02]  /*1400*/  CS2R R50, SRZ ;  /* 0x0000000000327805 */ /* 0x000fe4000001ff00 */
[----:B------:R-:W-:Y:S02]  /*1410*/  CS2R R52, SRZ ;  /* 0x0000000000347805 */ /* 0x000fe4000001ff00 */
[----:B-1----:R-:W-:-:S02]  /*1420*/  ISETP.GE.AND P0, PT, R9, 0x1, PT ;  /* 0x000000010900780c */ /* 0x002fc40003f06270 */
[----:B------:R-:W-:Y:S02]  /*1430*/  CS2R R54, SRZ ;  /* 0x0000000000367805 */ /* 0x000fe4000001ff00 */
[----:B---3--:R-:W-:Y:S02]  /*1440*/  R2UR UR8, R8 ;  /* 0x00000000080872ca */ /* 0x008fe400000e0000 */
[----:B------:R-:W-:Y:S02]  /*1450*/  CS2R R24, SRZ ;  /* 0x0000000000187805 */ /* 0x000fe4000001ff00 */
[----:B------:R-:W-:Y:S02]  /*1460*/  CS2R R26, SRZ ;  /* 0x00000000001a7805 */ /* 0x000fe4000001ff00 */
[----:B------:R-:W-:Y:S02]  /*1470*/  CS2R R28, SRZ ;  /* 0x00000000001c7805 */ /* 0x000fe4000001ff00 */
[----:B------:R-:W-:-:S02]  /*1480*/  CS2R R30, SRZ ;  /* 0x00000000001e7805 */ /* 0x000fc4000001ff00 */
[----:B------:R-:W-:Y:S02]  /*1490*/  CS2R R32, SRZ ;  /* 0x0000000000207805 */ /* 0x000fe4000001ff00 */
[----:B------:R-:W-:Y:S02]  /*14a0*/  CS2R R34, SRZ ;  /* 0x0000000000227805 */ /* 0x000fe4000001ff00 */
[----:B------:R-:W-:Y:S02]  /*14b0*/  CS2R R36, SRZ ;  /* 0x0000000000247805 */ /* 0x000fe4000001ff00 */
[----:B------:R-:W-:Y:S01]  /*14c0*/  CS2R R38, SRZ ;  /* 0x0000000000267805 */ /* 0x000fe2000001ff00 */
[----:B------:R-:W-:-:S04]  /*14d0*/  ULEA.HI UR10, UR8, UR8, URZ, 0x1 ;  /* 0x00000008080a7291 */ /* 0x000fc8000f8f083f */
[----:B------:R-:W-:Y:S02]  /*14e0*/  ULOP3.LUT UR11, UR10, 0x7fffe, URZ, 0xc0, !UPT ;  /* 0x0007fffe0a0b7892 */ /* 0x000fe4000f8ec03f */
[----:B0-----:R-:W-:Y:S02]  /*14f0*/  ULEA UR10, UR13, UR12, 0x18 ;  /* 0x0000000c0d0a7291 */ /* 0x001fe4000f8ec03f */
[----:B------:R-:W-:Y:S01]  /*1500*/  UIADD3 UR11, UR8, -UR11, URZ ;  /* 0x8000000b080b7290 */ /* 0x000fe2000fffe03f */
[----:B------:R-:W-:Y:S02]  /*1510*/  UMOV UR12, UR5 ;  /* 0x00000005000c7c82 */ /* 0x000fe40008000000 */
[----:B------:R-:W-:Y:S01]  /*1520*/  UMOV UR8, URZ ;  /* 0x0000003f00087c82 */ /* 0x000fe20008000000 */
[----:B------:R-:W-:-:S04]  /*1530*/  ULEA UR11, UR11, UR10, 0xd ;  /* 0x0000000a0b0b7291 */ /* 0x000fc8000f8e683f */
[----:B------:R-:W-:-:S04]  /*1540*/  UIADD3 UR11, UR11, 0x180, URZ ;  /* 0x000001800b0b7890 */ /* 0x000fc8000fffe03f */
[----:B------:R-:W-:-:S04]  /*1550*/  USHF.R.U32.HI UR11, URZ, 0x4, UR11 ;  /* 0x000000043f0b7899 */ /* 0x000fc8000801160b */
[----:B------:R-:W-:Y:S01]  /*1560*/  ULOP3.LUT UR11, UR11, 0x3fff, URZ, 0xc0, !UPT ;  /* 0x00003fff0b0b7892 */ /* 0x000fe2000f8ec03f */
[----:B------:R-:W-:Y:S11]  /*1570*/  @!P0 BRA `(.L_x_17) ;  /* 0x0000000400e08947 */ /* 0x000ff60003800000 */
[----:B------:R-:W-:-:S13]  /*1580*/  ISETP.NE.AND P1, PT, R85, 0x3, PT ;  /* 0x000000035500780c */ /* 0x000fda0003f25270 */
[----:B------:R-:W-:Y:S05]  /*1590*/  @!P1 BRA `(.L_x_18) ;  /* 0x0000000000049947 */ /* 0x000fea0003800000 */
[----:B------:R-:W-:Y:S01]  /*15a0*/  BPT.TRAP 0x1 ;  /* 0x000000040000795c */ /* 0x000fe20000300000 */
.L_x_18:
[----:B------:R-:W-:Y:S01]  /*15b0*/  ULEA UR6, UR5, UR10, 0x3 ;  /* 0x0000000a05067291 */ /* 0x000fe2000f8e183f */
[----:B------:R-:W-:-:S05]  /*15c0*/  IMAD.U32 R8, RZ, RZ, UR4 ;  /* 0x00000004ff087e24 */ /* 0x000fca000f8e00ff */
[----:B------:R-:W-:-:S04]  /*15d0*/  SHF.L.U32 R8, R8, 0x1f, RZ ;  /* 0x0000001f08087819 */ /* 0x000fc800000006ff */
[----:B------:R0:W1:Y:S01]  /*15e0*/  SYNCS.PHASECHK.TRANS64.TRYWAIT P0, [UR6], R8 ;  /* 0x00000008ff0075a7 */ /* 0x0000620008000146 */
[----:B------:R-:W-:Y:S05]  /*15f0*/  @!P1 BRA `(.L_x_19) ;  /* 0x0000000000049947 */ /* 0x000fea0003800000 */
[----:B------:R-:W-:Y:S01]  /*1600*/  BPT.TRAP 0x1 ;  /* 0x000000040000795c */ /* 0x000fe20000300000 */
.L_x_19:
[----:B-1----:R-:W-:Y:S05]  /*1610*/  @P0 BRA `(.L_x_20) ;  /* 0x0000000000080947 */ /* 0x002fea0003800000 */
[----:B------:R-:W1:Y:S02]  /*1620*/  SYNCS.PHASECHK.TRANS64.TRYWAIT P0, [UR6], R8 ;  /* 0x00000008ff0075a7 */ /* 0x000e640008000146 */
[----:B-1----:R-:W-:Y:S05]  /*1630*/  @!P0 BRA `(.L_x_21) ;  /* 0x0000005800408947 */ /* 0x002fea0003800000 */
.L_x_20:
[----:B------:R-:W-:Y:S01]  /*1640*/  UIADD3 UR6, UR10, 0x30180, URZ ;  /* 0x000301800a067890 */ /* 0x000fe2000fffe03f */
[----:B------:R-:W-:Y:S01]  /*1650*/  WARPGROUP.ARRIVE ;  /* 0x00000000000079c5 */ /* 0x000fe20000000000 */
[----:B------:R-:W-:Y:S01]  /*1660*/  ULOP3.LUT UR8, UR11, 0x10000, URZ, 0xfc, !UPT ;  /* 0x000100000b087892 */ /* 0x000fe2000f8efc3f */
[----:B------:R-:W-:Y:S01]  /*1670*/  CS2R R22, SRZ ;  /* 0x0000000000167805 */ /* 0x000fe2000001ff00 */
[----:B------:R-:W-:Y:S01]  /*1680*/  USHF.R.U32.HI UR6, URZ, 0x4, UR6 ;  /* 0x000000043f067899 */ /* 0x000fe20008011606 */
[----:B------:R-:W-:Y:S01]  /*1690*/  IMAD.MOV.U32 R13, RZ, RZ, RZ ;  /* 0x000000ffff0d7224 */ /* 0x000fe200078e00ff */
[----:B------:R-:W-:Y:S01]  /*16a0*/  ULEA UR8, UR5, UR8, 0xb ;  /* 0x0000000805087291 */ /* 0x000fe2000f8e583f */
[----:B------:R-:W-:Y:S01]  /*16b0*/  CS2R R56, SRZ ;  /* 0x0000000000387805 */ /* 0x000fe2000001ff00 */
[----:B------:R-:W-:Y:S01]  /*16c0*/  ULOP3.LUT UR6, UR6, 0x3fff, URZ, 0xc0, !UPT ;  /* 0x00003fff06067892 */ /* 0x000fe2000f8ec03f */
[----:B------:R-:W-:Y:S01]  /*16d0*/  CS2R R58, SRZ ;  /* 0x00000000003a7805 */ /* 0x000fe2000001ff00 */
[----:B------:R-:W-:Y:S01]  /*16e0*/  UMOV UR13, 0x40000040 ;  /* 0x40000040000d7882 */ /* 0x000fe20000000000 */
[----:B------:R-:W-:Y:S01]  /*16f0*/  UMOV UR15, 0x40000040 ;  /* 0x40000040000f7882 */ /* 0x000fe20000000000 */
[----:B------:R-:W-:Y:S01]  /*1700*/  ULOP3.LUT UR6, UR6, 0x10000, URZ, 0xfc, !UPT ;  /* 0x0001000006067892 */ /* 0x000fe2000f8efc3f */
[----:B------:R-:W-:Y:S01]  /*1710*/  CS2R R60, SRZ ;  /* 0x00000000003c7805 */ /* 0x000fe2000001ff00 */
[----:B------:R-:W-:Y:S01]  /*1720*/  UMOV UR12, UR8 ;  /* 0x00000008000c7c82 */ /* 0x000fe20008000000 */
[----:B------:R-:W-:Y:S01]  /*1730*/  CS2R R62, SRZ ;  /* 0x00000000003e7805 */ /* 0x000fe2000001ff00 */
[----:B------:R-:W-:Y:S01]  /*1740*/  ULEA UR7, UR5, UR6, 0x8 ;  /* 0x0000000605077291 */ /* 0x000fe2000f8e403f */
[----:B------:R-:W-:Y:S01]  /*1750*/  CS2R R64, SRZ ;  /* 0x0000000000407805 */ /* 0x000fe2000001ff00 */
[----:B------:R-:W-:Y:S01]  /*1760*/  UIADD3 UR6, UR8, 0x400, URZ ;  /* 0x0000040008067890 */ /* 0x000fe2000fffe03f */
[----:B------:R-:W-:-:S02]  /*1770*/  CS2R R66, SRZ ;  /* 0x0000000000427805 */ /* 0x000fc4000001ff00 */
[----:B------:R-:W-:Y:S02]  /*1780*/  CS2R R68, SRZ ;  /* 0x0000000000447805 */ /* 0x000fe4000001ff00 */
[----:B------:R-:W-:Y:S02]  /*1790*/  CS2R R70, SRZ ;  /* 0x0000000000467805 */ /* 0x000fe4000001ff00 */
[----:B------:R-:W-:Y:S01]  /*17a0*/  CS2R R72, SRZ ;  /* 0x0000000000487805 */ /* 0x000fe2000001ff00 */
[----:B------:R-:W-:Y:S01]  /*17b0*/  UMOV UR14, UR7 ;  /* 0x00000007000e7c82 */ /* 0x000fe20008000000 */
[----:B------:R-:W-:Y:S01]  /*17c0*/  CS2R R74, SRZ ;  /* 0x00000000004a7805 */ /* 0x000fe2000001ff00 */
[----:B------:R-:W-:Y:S01]  /*17d0*/  QGMMA.64x32x32.F32.E4M3.E4M3 R40, gdesc[UR12], RZ, !UPT ;  /* 0x006000000c2879f3 */ /* 0x000fe2000c7008ff */
[----:B------:R-:W-:Y:S01]  /*17e0*/  UMOV UR12, UR6 ;  /* 0x00000006000c7c82 */ /* 0x000fe20008000000 */
[----:B------:R-:W-:Y:S01]  /*17f0*/  UMOV UR13, 0x40000040 ;  /* 0x40000040000d7882 */ /* 0x000fe20000000000 */
[----:B------:R-:W-:Y:S01]  /*1800*/  UIADD3 UR6, UR8, 0x402, URZ ;  /* 0x0000040208067890 */ /* 0x000fe2000fffe03f */
[----:B------:R-:W-:Y:S01]  /*1810*/  QGMMA.64x32x32.F32.E4M3.E4M3 R24, gdesc[UR12], RZ, !UPT ;  /* 0x006000000c1879f3 */ /* 0x000fe2000c7008ff */
[----:B------:R-:W-:Y:S01]  /*1820*/  UIADD3 UR12, UR8, 0x2, URZ ;  /* 0x00000002080c7890 */ /* 0x000fe2000fffe03f */
[----:B------:R-:W-:Y:S01]  /*1830*/  CS2R R76, SRZ ;  /* 0x00000000004c7805 */ /* 0x000fe2000001ff00 */
[----:B------:R-:W-:Y:S01]  /*1840*/  UIADD3 UR14, UR7, 0x2, URZ ;  /* 0x00000002070e7890 */ /* 0x000fe2000fffe03f */
[----:B------:R-:W-:Y:S01]  /*1850*/  CS2R R78, SRZ ;  /* 0x00000000004e7805 */ /* 0x000fe2000001ff00 */
[----:B------:R-:W-:Y:S01]  /*1860*/  UMOV UR13, 0x40000040 ;  /* 0x40000040000d7882 */ /* 0x000fe20000000000 */
[----:B------:R-:W-:Y:S01]  /*1870*/  UMOV UR15, 0x40000040 ;  /* 0x40000040000f7882 */ /* 0x000fe20000000000 */
[----:B------:R-:W-:-:S02]  /*1880*/  CS2R R80, SRZ ;  /* 0x0000000000507805 */ /* 0x000fc4000001ff00 */
[----:B------:R-:W-:Y:S01]  /*1890*/  CS2R R82, SRZ ;  /* 0x0000000000527805 */ /* 0x000fe2000001ff00 */
[----:B------:R-:W-:Y:S02]  /*18a0*/  IMAD.MOV.U32 R84, RZ, RZ, RZ ;  /* 0x000000ffff547224 */ /* 0x000fe400078e00ff */
[----:B------:R-:W-:Y:S01]  /*18b0*/  QGMMA.64x32x32.F32.E4M3.E4M3 R40, gdesc[UR12], R40 ;  /* 0x006000000c2879f3 */ /* 0x000fe20008700828 */
[----:B------:R-:W-:Y:S01]  /*18c0*/  UMOV UR12, UR6 ;  /* 0x00000006000c7c82 */ /* 0x000fe20008000000 */
[----:B------:R-:W-:Y:S01]  /*18d0*/  UMOV UR13, 0x40000040 ;  /* 0x40000040000d7882 */ /* 0x000fe20000000000 */
[----:B------:R-:W-:Y:S01]  /*18e0*/  UIADD3 UR6, UR8, 0x404, URZ ;  /* 0x0000040408067890 */ /* 0x000fe2000fffe03f */
[----:B------:R-:W-:Y:S01]  /*18f0*/  QGMMA.64x32x32.F32.E4M3.E4M3 R24, gdesc[UR12], R24 ;  /* 0x006000000c1879f3 */ /* 0x000fe20008700818 */
[----:B------:R-:W-:Y:S02]  /*1900*/  UIADD3 UR12, UR8, 0x4, URZ ;  /* 0x00000004080c7890 */ /* 0x000fe4000fffe03f */
[----:B------:R-:W-:Y:S01]  /*1910*/  UIADD3 UR14, UR7, 0x4, URZ ;  /* 0x00000004070e7890 */ /* 0x000fe2000fffe03f */
[----:B------:R-:W-:Y:S01]  /*1920*/  UMOV UR13, 0x40000040 ;  /* 0x40000040000d7882 */ /* 0x000fe20000000000 */
[----:B------:R-:W-:-:S07]  /*1930*/  UMOV UR15, 0x40000040 ;  /* 0x40000040000f7882 */ /* 0x000fce0000000000 */
[----:B------:R-:W-:Y:S01]  /*1940*/  QGMMA.64x32x32.F32.E4M3.E4M3 R40, gdesc[UR12], R40 ;  /* 0x006000000c2879f3 */ /* 0x000fe20008700828 */
[----:B------:R-:W-:Y:S01]  /*1950*/  UMOV UR12, UR6 ;  /* 0x00000006000c7c82 */ /* 0x000fe20008000000 */
[----:B------:R-:W-:Y:S01]  /*1960*/  UMOV UR13, 0x40000040 ;  /* 0x40000040000d7882 */ /* 0x000fe20000000000 */
[----:B------:R-:W-:Y:S01]  /*1970*/  UMOV UR6, 0x4 ;  /* 0x0000000400067882 */ /* 0x000fe20000000000 */
[----:B------:R-:W-:Y:S01]  /*1980*/  QGMMA.64x32x32.F32.E4M3.E4M3 R24, gdesc[UR12], R24 ;  /* 0x006000000c1879f3 */ /* 0x000fe20008700818 */
[----:B------:R-:W-:Y:S02]  /*1990*/  UIADD3 UR14, UR7, 0x6, URZ ;  /* 0x00000006070e7890 */ /* 0x000fe4000fffe03f */
[----:B------:R-:W-:Y:S01]  /*19a0*/  UIADD3 UR12, UR8, 0x6, URZ ;  /* 0x00000006080c7890 */ /* 0x000fe2000fffe03f */
[----:B------:R-:W-:Y:S01]  /*19b0*/  ULDC UR7, c[0x0][0x50c] ;  /* 0x0001430000077ab9 */ /* 0x000fe20000000800 */
[----:B------:R-:W-:Y:S02]  /*19c0*/  UIADD3 UR8, UR8, 0x406, URZ ;  /* 0x0000040608087890 */ /* 0x000fe4000fffe03f */
[----:B------:R-:W-:Y:S01]  /*19d0*/  UISETP.NE.AND UP0, UPT, UR7, 0x4, UPT ;  /* 0x000000040700788c */ /* 0x000fe2000bf05270 */
[----:B------:R-:W-:Y:S01]  /*19e0*/  UMOV UR13, 0x40000040 ;  /* 0x40000040000d7882 */ /* 0x000fe20000000000 */
[----:B------:R-:W-:-:S02]  /*19f0*/  UMOV UR15, 0x40000040 ;  /* 0x40000040000f7882 */ /* 0x000fc40000000000 */
[----:B------:R-:W-:-:S06]  /*1a00*/  USEL UR7, URZ, 0x1, UP0 ;  /* 0x000000013f077887 */ /* 0x000fcc0008000000 */
[----:B------:R-:W-:Y:S01]  /*1a10*/  ISETP.NE.AND P0, PT, RZ, UR7, PT ;  /* 0x00000007ff007c0c */ /* 0x000fe2000bf05270 */
[----:B------:R-:W-:Y:S01]  /*1a20*/  QGMMA.64x32x32.F32.E4M3.E4M3 R40, gdesc[UR12], R40 ;  /* 0x006000000c2879f3 */ /* 0x000fe20008700828 */
[----:B------:R-:W-:Y:S01]  /*1a30*/  UMOV UR12, UR8 ;  /* 0x00000008000c7c82 */ /* 0x000fe20008000000 */
[----:B------:R-:W-:Y:S02]  /*1a40*/  UMOV UR13, 0x40000040 ;  /* 0x40000040000d7882 */ /* 0x000fe40000000000 */
[----:B------:R-:W-:Y:S08]  /*1a50*/  QGMMA.64x32x32.F32.E4M3.E4M3 R24, gdesc[UR12], R24, gsb0 ;  /* 0x006000000c1879f3 */ /* 0x000ff00008000818 */
[----:B------:R-:W-:Y:S05]  /*1a60*/  @!P0 BRA `(.L_x_22) ;  /* 0x0000000000888947 */ /* 0x000fea0003800000 */
[----:B------:R-:W-:Y:S02]  /*1a70*/  WARPGROUP.DEPBAR.LE gsb0, 0x0 ;  /* 0x00008000000079c5 */ /* 0x000fe40000010000 */
[----:B------:R-:W-:-:S01]  /*1a80*/  FADD R83, RZ, R40 ;  /* 0x00000028ff537221 */ /* 0x000fc20000000000 */
[----:B------:R-:W-:Y:S01]  /*1a90*/  FADD R84, RZ, R41 ;  /* 0x00000029ff547221 */ /* 0x000fe20000000000 */
        /* <DEDUP_REMOVED lines=30> */
[----:B------:R-:W-:-:S06]  /*1c80*/  UMOV UR6, URZ ;  /* 0x0000003f00067c82 */ /* 0x000fcc0008000000 */
.L_x_22:
[----:B------:R-:W-:-:S04]  /*1c90*/  UIADD3 UR12, UR5, 0x1, URZ ;  /* 0x00000001050c7890 */ /* 0x000fc8000fffe03f */
[----:B------:R-:W-:-:S04]  /*1ca0*/  UISETP.NE.AND UP0, UPT, UR12, 0x6, UPT ;  /* 0x000000060c00788c */ /* 0x000fc8000bf05270 */
[----:B------:R-:W-:Y:S02]  /*1cb0*/  USEL UR8, URZ, 0x1, UP0 ;  /* 0x000000013f087887 */ /* 0x000fe40008000000 */
[----:B------:R-:W-:Y:S02]  /*1cc0*/  USEL UR12, UR12, URZ, UP0 ;  /* 0x0000003f0c0c7287 */ /* 0x000fe40008000000 */
[----:B------:R-:W-:-:S06]  /*1cd0*/  ULOP3.LUT UR8, UR4, UR8, URZ, 0x3c, !UPT ;  /* 0x0000000804087292 */ /* 0x000fcc000f8e3c3f */
[----:B------:R-:W-:Y:S01]  /*1ce0*/  IMAD.U32 R14, RZ, RZ, UR8 ;  /* 0x00000008ff0e7e24 */ /* 0x000fe2000f8e00ff */
[----:B------:R-:W-:-:S06]  /*1cf0*/  UMOV UR8, 0x1 ;  /* 0x0000000100087882 */ /* 0x000fcc0000000000 */
.L_x_17:
[----:B------:R-:W-:-:S04]  /*1d00*/  UISETP.LT.AND UP0, UPT, UR9, 0x1, UPT ;  /* 0x000000010900788c */ /* 0x000fc8000bf01270 */
[----:B------:R-:W-:-:S04]  /*1d10*/  USEL UR13, UR9, 0x1, UP0 ;  /* 0x00000001090d7887 */ /* 0x000fc80008000000 */
[----:B------:R-:W-:-:S04]  /*1d20*/  UIADD3 UR13, UR9, -UR13, URZ ;  /* 0x8000000d090d7290 */ /* 0x000fc8000fffe03f */
[----:B------:R-:W-:-:S06]  /*1d30*/  UISETP.GE.AND UP0, UPT, UR13, 0x1, UPT ;  /* 0x000000010d00788c */ /* 0x000fcc000bf06270 */
[----:B------:R-:W-:-:S13]  /*1d40*/  PLOP3.LUT P0, PT, PT, PT, UP0, 0x80, 0x0 ;  /* 0x000000000000781c */ /* 0x000fda0003f0f008 */
[----:B------:R-:W-:Y:S05]  /*1d50*/  @!P0 BRA `(.L_x_23) ;  /* 0x0000000400f88947 */ /* 0x000fea0003800000 */
[----:B01----:R-:W-:Y:S01]  /*1d60*/  IMAD.U32 R8, RZ, RZ, UR13 ;  /* 0x0000000dff087e24 */ /* 0x003fe2000f8e00ff */
[----:B------:R-:W-:Y:S01]  /*1d70*/  ULDC UR14, c[0x0][0x50c] ;  /* 0x00014300000e7ab9 */ /* 0x000fe20000000800 */
[----:B------:R-:W-:-:S07]  /*1d80*/  IMAD.U32 R9, RZ, RZ, UR5 ;  /* 0x00000005ff097e24 */ /* 0x000fce000f8e00ff */
.L_x_31:
[----:B------:R-:W-:-:S13]  /*1d90*/  ISETP.NE.AND P1, PT, R85, 0x3, PT ;  /* 0x000000035500780c */ /* 0x000fda0003f25270 */
[----:B------:R-:W-:Y:S05]  /*1da0*/  @!P1 BRA `(.L_x_24) ;  /* 0x0000000000049947 */ /* 0x000fea0003800000 */
[----:B------:R-:W-:Y:S01]  /*1db0*/  BPT.TRAP 0x1 ;  /* 0x000000040000795c */ /* 0x000fe20000300000 */
.L_x_24:
[----:B------:R-:W0:Y:S01]  /*1dc0*/  S2UR UR13, SR_CgaCtaId ;  /* 0x00000000000d79c3 */ /* 0x000e220000008800 */
[----:B------:R-:W-:Y:S01]  /*1dd0*/  UMOV UR10, 0x400 ;  /* 0x00000400000a7882 */ /* 0x000fe20000000000 */
[----:B------:R-:W-:Y:S01]  /*1de0*/  SHF.L.U32 R10, R14, 0x1f, RZ ;  /* 0x0000001f0e0a7819 */ /* 0x000fe200000006ff */
[----:B0-----:R-:W-:-:S04]  /*1df0*/  ULEA UR10, UR13, UR10, 0x18 ;  /* 0x0000000a0d0a7291 */ /* 0x001fc8000f8ec03f */
[----:B------:R-:W-:-:S09]  /*1e00*/  ULEA UR13, UR12, UR10, 0x3 ;  /* 0x0000000a0c0d7291 */ /* 0x000fd2000f8e183f */
[----:B------:R0:W1:Y:S01]  /*1e10*/  SYNCS.PHASECHK.TRANS64.TRYWAIT P0, [UR13], R10 ;  /* 0x0000000aff0075a7 */ /* 0x000062000800014d */
[----:B------:R-:W-:Y:S05]  /*1e20*/  @!P1 BRA `(.L_x_25) ;  /* 0x0000000000049947 */ /* 0x000fea0003800000 */
[----:B------:R-:W-:Y:S01]  /*1e30*/  BPT.TRAP 0x1 ;  /* 0x000000040000795c */ /* 0x000fe20000300000 */
.L_x_25:
[----:B-1----:R-:W-:Y:S05]  /*1e40*/  @P0 BRA `(.L_x_26) ;  /* 0x0000000000080947 */ /* 0x002fea0003800000 */
[----:B------:R-:W1:Y:S02]  /*1e50*/  SYNCS.PHASECHK.TRANS64.TRYWAIT P0, [UR13], R10 ;  /* 0x0000000aff0075a7 */ /* 0x000e64000800014d */
[----:B-1----:R-:W-:Y:S05]  /*1e60*/  @!P0 BRA `(.L_x_27) ;  /* 0x00000050004c8947 */ /* 0x002fea0003800000 */
.L_x_26:
[----:B------:R-:W-:Y:S01]  /*1e70*/  UIADD3 UR13, UR10, 0x30180, URZ ;  /* 0x000301800a0d7890 */ /* 0x000fe2000fffe03f */
[----:B------:R-:W-:Y:S01]  /*1e80*/  WARPGROUP.ARRIVE ;  /* 0x00000000000079c5 */ /* 0x000fe20000000000 */
[----:B------:R-:W-:Y:S02]  /*1e90*/  UISETP.NE.AND UP0, UPT, UR7, URZ, UPT ;  /* 0x0000003f0700728c */ /* 0x000fe4000bf05270 */
[----:B------:R-:W-:Y:S02]  /*1ea0*/  USHF.R.U32.HI UR13, URZ, 0x4, UR13 ;  /* 0x000000043f0d7899 */ /* 0x000fe4000801160d */
[----:B------:R-:W-:Y:S02]  /*1eb0*/  USEL UR8, UR8, URZ, !UP0 ;  /* 0x0000003f08087287 */ /* 0x000fe4000c000000 */
[----:B------:R-:W-:Y:S02]  /*1ec0*/  ULOP3.LUT UR13, UR13, 0x3fff, URZ, 0xc0, !UPT ;  /* 0x00003fff0d0d7892 */ /* 0x000fe4000f8ec03f */
[----:B------:R-:W-:-:S02]  /*1ed0*/  ULOP3.LUT UR7, UR11, 0x10000, URZ, 0xfc, !UPT ;  /* 0x000100000b077892 */ /* 0x000fc4000f8efc3f */
[----:B------:R-:W-:Y:S02]  /*1ee0*/  ULOP3.LUT UR13, UR13, 0x10000, URZ, 0xfc, !UPT ;  /* 0x000100000d0d7892 */ /* 0x000fe4000f8efc3f */
[----:B------:R-:W-:Y:S02]  /*1ef0*/  UISETP.NE.U32.AND UP0, UPT, UR8, URZ, UPT ;  /* 0x0000003f0800728c */ /* 0x000fe4000bf05070 */
[----:B------:R-:W-:Y:S02]  /*1f00*/  ULEA UR8, UR12, UR7, 0xb ;  /* 0x000000070c087291 */ /* 0x000fe4000f8e583f */
[----:B------:R-:W-:Y:S02]  /*1f10*/  ULEA UR7, UR12, UR13, 0x8 ;  /* 0x0000000d0c077291 */ /* 0x000fe4000f8e403f */
[----:B------:R-:W-:Y:S01]  /*1f20*/  UIADD3 UR13, UR8, 0x400, URZ ;  /* 0x00000400080d7890 */ /* 0x000fe2000fffe03f */
[----:B------:R-:W-:Y:S02]  /*1f30*/  UMOV UR17, 0x40000040 ;  /* 0x4000004000117882 */ /* 0x000fe40000000000 */
[----:B------:R-:W-:Y:S01]  /*1f40*/  UMOV UR16, UR8 ;  /* 0x0000000800107c82 */ /* 0x000fe20008000000 */
[----:B------:R-:W-:Y:S01]  /*1f50*/  UMOV UR19, 0x40000040 ;  /* 0x4000004000137882 */ /* 0x000fe20000000000 */
[----:B------:R-:W-:Y:S01]  /*1f60*/  UMOV UR18, UR7 ;  /* 0x0000000700127c82 */ /* 0x000fe20008000000 */
[----:B------:R-:W-:Y:S01]  /*1f70*/  UIADD3 UR6, UR6, 0x4, URZ ;  /* 0x0000000406067890 */ /* 0x000fe2000fffe03f */
[----:B------:R-:W-:Y:S01]  /*1f80*/  QGMMA.64x32x32.F32.E4M3.E4M3 R40, gdesc[UR16], R40, UP0 ;  /* 0x00600000102879f3 */ /* 0x000fe2000bf00828 */
[----:B------:R-:W-:Y:S01]  /*1f90*/  UMOV UR16, UR13 ;  /* 0x0000000d00107c82 */ /* 0x000fe20008000000 */
[----:B------:R-:W-:Y:S01]  /*1fa0*/  UMOV UR17, 0x40000040 ;  /* 0x4000004000117882 */ /* 0x000fe20000000000 */
[----:B------:R-:W-:Y:S01]  /*1fb0*/  UIADD3 UR13, UR8, 0x402, URZ ;  /* 0x00000402080d7890 */ /* 0x000fe2000fffe03f */
[----:B------:R-:W-:Y:S01]  /*1fc0*/  QGMMA.64x32x32.F32.E4M3.E4M3 R24, gdesc[UR16], R24, UP0 ;  /* 0x00600000101879f3 */ /* 0x000fe2000bf00818 */
[----:B------:R-:W-:-:S02]  /*1fd0*/  UIADD3 UR16, UR8, 0x2, URZ ;  /* 0x0000000208107890 */ /* 0x000fc4000fffe03f */
[----:B------:R-:W-:Y:S01]  /*1fe0*/  UIADD3 UR18, UR7, 0x2, URZ ;  /* 0x0000000207127890 */ /* 0x000fe2000fffe03f */
[----:B------:R-:W-:Y:S01]  /*1ff0*/  UMOV UR17, 0x40000040 ;  /* 0x4000004000117882 */ /* 0x000fe20000000000 */
[----:B------:R-:W-:Y:S01]  /*2000*/  UMOV UR19, 0x40000040 ;  /* 0x4000004000137882 */ /* 0x000fe20000000000 */
[----:B------:R-:W-:-:S06]  /*2010*/  UISETP.NE.AND UP0, UPT, UR6, UR14, UPT ;  /* 0x0000000e0600728c */ /* 0x000fcc000bf05270 */
        /* <DEDUP_REMOVED lines=11> */
[----:B------:R-:W-:Y:S02]  /*20d0*/  UMOV UR17, 0x40000040 ;  /* 0x4000004000117882 */ /* 0x000fe40000000000 */
[----:B------:R-:W-:Y:S01]  /*20e0*/  QGMMA.64x32x32.F32.E4M3.E4M3 R24, gdesc[UR16], R24 ;  /* 0x00600000101879f3 */ /* 0x000fe20008700818 */
[----:B------:R-:W-:Y:S02]  /*20f0*/  UIADD3 UR16, UR8, 0x6, URZ ;  /* 0x0000000608107890 */ /* 0x000fe4000fffe03f */
[----:B------:R-:W-:Y:S02]  /*2100*/  UIADD3 UR18, UR7, 0x6, URZ ;  /* 0x0000000607127890 */ /* 0x000fe4000fffe03f */
[----:B------:R-:W-:Y:S01]  /*2110*/  UIADD3 UR8, UR8, 0x406, URZ ;  /* 0x0000040608087890 */ /* 0x000fe2000fffe03f */
[----:B------:R-:W-:Y:S01]  /*2120*/  UMOV UR17, 0x40000040 ;  /* 0x4000004000117882 */ /* 0x000fe20000000000 */
[----:B------:R-:W-:Y:S01]  /*2130*/  UMOV UR19, 0x40000040 ;  /* 0x4000004000137882 */ /* 0x000fe20000000000 */
[----:B------:R-:W-:-:S06]  /*2140*/  USEL UR7, URZ, 0x1, UP0 ;  /* 0x000000013f077887 */ /* 0x000fcc0008000000 */
[----:B------:R-:W-:Y:S01]  /*2150*/  ISETP.NE.AND P0, PT, RZ, UR7, PT ;  /* 0x00000007ff007c0c */ /* 0x000fe2000bf05270 */
[----:B------:R-:W-:Y:S01]  /*2160*/  QGMMA.64x32x32.F32.E4M3.E4M3 R40, gdesc[UR16], R40 ;  /* 0x00600000102879f3 */ /* 0x000fe20008700828 */
[----:B------:R-:W-:Y:S01]  /*2170*/  UMOV UR16, UR8 ;  /* 0x0000000800107c82 */ /* 0x000fe20008000000 */
[----:B------:R-:W-:Y:S02]  /*2180*/  UMOV UR17, 0x40000040 ;  /* 0x4000004000117882 */ /* 0x000fe40000000000 */
[----:B------:R-:W-:Y:S03]  /*2190*/  QGMMA.64x32x32.F32.E4M3.E4M3 R24, gdesc[UR16], R24, gsb0 ;  /* 0x00600000101879f3 */ /* 0x000fe60008000818 */
[----:B------:R-:W-:-:S05]  /*21a0*/  WARPGROUP.DEPBAR.LE gsb0, 0x1 ;  /* 0x00008000000079c5 */ /* 0x000fca0000010100 */
[----:B------:R-:W-:Y:S05]  /*21b0*/  @!P0 BRA `(.L_x_28) ;  /* 0x0000000000888947 */ /* 0x000fea0003800000 */
[----:B------:R-:W-:Y:S02]  /*21c0*/  WARPGROUP.DEPBAR.LE gsb0, 0x0 ;  /* 0x00008000000079c5 */ /* 0x000fe40000010000 */
[----:B------:R-:W-:-:S01]  /*21d0*/  FADD R83, R40, R83 ;  /* 0x0000005328537221 */ /* 0x000fc20000000000 */
[----:B------:R-:W-:Y:S01]  /*21e0*/  FADD R84, R41, R84 ;  /* 0x0000005429547221 */ /* 0x000fe20000000000 */
        /* <DEDUP_REMOVED lines=30> */
[----:B------:R-:W-:-:S06]  /*23d0*/  UMOV UR6, URZ ;  /* 0x0000003f00067c82 */ /* 0x000fcc0008000000 */
.L_x_28:
[----:B------:R-:W-:Y:S05]  /*23e0*/  @!P1 BRA `(.L_x_29) ;  /* 0x0000000000049947 */ /* 0x000fea0003800000 */
[----:B------:R-:W-:Y:S01]  /*23f0*/  BPT.TRAP 0x1 ;  /* 0x000000040000795c */ /* 0x000fe20000300000 */
.L_x_29:
[----:B------:R-:W-:-:S13]  /*2400*/  ISETP.NE.AND P0, PT, R6, RZ, PT ;  /* 0x000000ff0600720c */ /* 0x000fda0003f05270 */
[----:B01----:R-:W-:-:S05]  /*2410*/  @P0 LEA R10, R9, UR10, 0x3 ;  /* 0x0000000a090a0c11 */ /* 0x003fca000f8e18ff */
[----:B------:R-:W-:-:S05]  /*2420*/  @P0 VIADD R10, R10, 0x30 ;  /* 0x000000300a0a0836 */ /* 0x000fca0000000000 */
[----:B------:R-:W-:-:S04]  /*2430*/  @P0 PRMT R10, R3, 0x654, R10 ;  /* 0x00000654030a0816 */ /* 0x000fc8000000000a */
[----:B------:R0:W-:Y:S01]  /*2440*/  @P0 SYNCS.ARRIVE.TRANS64.RED.A1T0 RZ, [R10+URZ], RZ ;  /* 0x000000ff0aff09a7 */ /* 0x0001e2000810043f */
[----:B------:R-:W-:-:S13]  /*2450*/  ISETP.GT.U32.AND P0, PT, R2, 0x1, PT ;  /* 0x000000010200780c */ /* 0x000fda0003f04070 */
[----:B0-----:R-:W-:Y:S05]  /*2460*/  @P0 BRA `(.L_x_30) ;  /* 0x0000000000040947 */ /* 0x001fea0003800000 */
[----:B------:R-:W-:Y:S01]  /*2470*/  BPT.TRAP 0x1 ;  /* 0x000000040000795c */ /* 0x000fe20000300000 */
.L_x_30:
[----:B------:R-:W-:Y:S01]  /*2480*/  UIADD3 UR12, UR12, 0x1, URZ ;  /* 0x000000010c0c7890 */ /* 0x000fe2000fffe03f */
[C---:B------:R-:W-:Y:S01]  /*2490*/  ISETP.GT.AND P1, PT, R8.reuse, 0x1, PT ;  /* 0x000000010800780c */ /* 0x040fe20003f24270 */
[----:B------:R-:W-:Y:S02]  /*24a0*/  VIADD R9, R9, 0x1 ;  /* 0x0000000109097836 */ /* 0x000fe40000000000 */
[----:B------:R-:W-:Y:S01]  /*24b0*/  UISETP.NE.AND UP0, UPT, UR12, 0x6, UPT ;  /* 0x000000060c00788c */ /* 0x000fe2000bf05270 */
[----:B------:R-:W-:Y:S02]  /*24c0*/  VIADD R8, R8, 0xffffffff ;  /* 0xffffffff08087836 */ /* 0x000fe40000000000 */
[C---:B------:R-:W-:Y:S01]  /*24d0*/  ISETP.NE.AND P0, PT, R9.reuse, 0x6, PT ;  /* 0x000000060900780c */ /* 0x040fe20003f05270 */
[----:B------:R-:W-:Y:S02]  /*24e0*/  USEL UR8, URZ, 0x1, UP0 ;  /* 0x000000013f087887 */ /* 0x000fe40008000000 */
[----:B------:R-:W-:Y:S01]  /*24f0*/  USEL UR12, UR12, URZ, UP0 ;  /* 0x0000003f0c0c7287 */ /* 0x000fe20008000000 */
[----:B------:R-:W-:-:S03]  /*2500*/  SEL R9, R9, RZ, P0 ;  /* 0x000000ff09097207 */ /* 0x000fc60000000000 */
[----:B------:R-:W-:Y:S01]  /*2510*/  LOP3.LUT R14, R14, UR8, RZ, 0x3c, !PT ;  /* 0x000000080e0e7c12 */ /* 0x000fe2000f8e3cff */
[----:B------:R-:W-:Y:S01]  /*2520*/  UMOV UR8, 0x1 ;  /* 0x0000000100087882 */ /* 0x000fe20000000000 */
[----:B------:R-:W-:Y:S06]  /*2530*/  @P1 BRA `(.L_x_31) ;  /* 0xfffffff800141947 */ /* 0x000fec000383ffff */
.L_x_23:
[----:B------:R-:W-:Y:S01]  /*2540*/  UISETP.NE.AND UP0, UPT, UR6, URZ, UPT ;  /* 0x0000003f0600728c */ /* 0x000fe2000bf05270 */
[----:B01----:R-:W0:Y:S03]  /*2550*/  LDC R8, c[0x0][0x28c] ;  /* 0x0000a300ff087b82 */ /* 0x003e260000000800 */
[----:B------:R-:W-:-:S06]  /*2560*/  USEL UR6, URZ, 0x1, !UP0 ;  /* 0x000000013f067887 */ /* 0x000fcc000c000000 */
[----:B------:R-:W-:Y:S02]  /*2570*/  ISETP.NE.AND P0, PT, RZ, UR6, PT ;  /* 0x00000006ff007c0c */ /* 0x000fe4000bf05270 */
[----:B0-----:R-:W-:-:S11]  /*2580*/  ISETP.GE.AND P1, PT, R8, 0x1, PT ;  /* 0x000000010800780c */ /* 0x001fd60003f26270 */
[----:B------:R-:W-:Y:S05]  /*2590*/  @!P0 BRA `(.L_x_32) ;  /* 0x0000000000848947 */ /* 0x000fea0003800000 */
[----:B------:R-:W-:Y:S02]  /*25a0*/  WARPGROUP.DEPBAR.LE gsb0, 0x0 ;  /* 0x00008000000079c5 */ /* 0x000fe40000010000 */
[----:B------:R-:W-:Y:S01]  /*25b0*/  FADD R83, R40, R83 ;  /* 0x0000005328537221 */ /* 0x000fe20000000000 */
        /* <DEDUP_REMOVED lines=30> */
[----:B------:R-:W-:-:S07]  /*27a0*/  FADD R22, R22, R39 ;  /* 0x0000002716167221 */ /* 0x000fce0000000000 */
.L_x_32:
[----:B------:R-:W-:Y:S02]  /*27b0*/  WARPGROUP.DEPBAR.LE gsb0, 0x0 ;  /* 0x00008000000079c5 */ /* 0x000fe40000010000 */
[----:B------:R-:W-:Y:S05]  /*27c0*/  @!P1 BRA `(.L_x_33) ;  /* 0x0000000000549947 */ /* 0x000fea0003800000 */
[----:B------:R-:W-:-:S13]  /*27d0*/  ISETP.NE.AND P0, PT, R85, 0x3, PT ;  /* 0x000000035500780c */ /* 0x000fda0003f05270 */
[----:B------:R-:W-:Y:S05]  /*27e0*/  @!P0 BRA `(.L_x_34) ;  /* 0x0000000000048947 */ /* 0x000fea0003800000 */
[----:B------:R-:W-:Y:S01]  /*27f0*/  BPT.TRAP 0x1 ;  /* 0x000000040000795c */ /* 0x000fe20000300000 */
.L_x_34:
[----:B------:R-:W-:Y:S01]  /*2800*/  ISETP.NE.AND P0, PT, R6, RZ, PT ;  /* 0x000000ff0600720c */ /* 0x000fe20003f05270 */
[----:B------:R-:W-:Y:S01]  /*2810*/  BSSY B0, `(.L_x_35) ;  /* 0x000000e000007945 */ /* 0x000fe20003800000 */
[----:B------:R-:W-:-:S11]  /*2820*/  ISETP.GT.U32.AND P1, PT, R2, 0x1, PT ;  /* 0x000000010200780c */ /* 0x000fd60003f24070 */
[----:B------:R-:W-:Y:S05]  /*2830*/  @!P0 BRA `(.L_x_36) ;  /* 0x00000000002c8947 */ /* 0x000fea0003800000 */
[----:B------:R-:W-:-:S04]  /*2840*/  UISETP.LT.AND UP0, UPT, UR9, 0x1, UPT ;  /* 0x000000010900788c */ /* 0x000fc8000bf01270 */
[----:B------:R-:W-:-:S04]  /*2850*/  USEL UR8, UR9, 0x1, UP0 ;  /* 0x0000000109087887 */ /* 0x000fc80008000000 */
[----:B------:R-:W-:-:S04]  /*2860*/  UIADD3 UR8, UR5, UR9, -UR8 ;  /* 0x0000000905087290 */ /* 0x000fc8000fffe808 */
[----:B------:R-:W-:-:S04]  /*2870*/  UIMAD.WIDE.U32 UR6, UR8, -0x55555555, URZ ;  /* 0xaaaaaaab080678a5 */ /* 0x000fc8000f8e003f */
[----:B------:R-:W-:-:S04]  /*2880*/  USHF.R.U32.HI UR6, URZ, 0x2, UR7 ;  /* 0x000000023f067899 */ /* 0x000fc80008011607 */
[----:B------:R-:W-:-:S04]  /*2890*/  UIMAD UR8, UR6, -0x6, UR8 ;  /* 0xfffffffa060878a4 */ /* 0x000fc8000f8e0208 */
[----:B------:R-:W-:-:S04]  /*28a0*/  ULEA UR8, UR8, UR10, 0x3 ;  /* 0x0000000a08087291 */ /* 0x000fc8000f8e183f */
[----:B------:R-:W-:-:S06]  /*28b0*/  UIADD3 UR8, UR8, 0x30, URZ ;  /* 0x0000003008087890 */ /* 0x000fcc000fffe03f */
[----:B------:R-:W-:-:S05]  /*28c0*/  IMAD.U32 R8, RZ, RZ, UR8 ;  /* 0x00000008ff087e24 */ /* 0x000fca000f8e00ff */
[----:B------:R-:W-:-:S04]  /*28d0*/  PRMT R8, R3, 0x654, R8 ;  /* 0x0000065403087816 */ /* 0x000fc80000000008 */
[----:B------:R0:W-:Y:S03]  /*28e0*/  SYNCS.ARRIVE.TRANS64.RED.A1T0 RZ, [R8+URZ], RZ ;  /* 0x000000ff08ff79a7 */ /* 0x0001e6000810043f */
.L_x_36:
[----:B------:R-:W-:Y:S05]  /*28f0*/  BSYNC B0 ;  /* 0x0000000000007941 */ /* 0x000fea0003800000 */
.L_x_35:
[----:B------:R-:W-:Y:S05]  /*2900*/  @P1 BRA `(.L_x_33) ;  /* 0x0000000000041947 */ /* 0x000fea0003800000 */
[----:B------:R-:W-:Y:S01]  /*2910*/  BPT.TRAP 0x1 ;  /* 0x000000040000795c */ /* 0x000fe20000300000 */
.L_x_33:
[----:B------:R-:W1:Y:S01]  /*2920*/  LDC R16, c[0x0][0x288] ;  /* 0x0000a200ff107b82 */ /* 0x000e620000000800 */
[--C-:B0-----:R-:W-:Y:S01]  /*2930*/  SHF.R.U32.HI R8, RZ, 0x2, R0.reuse ;  /* 0x00000002ff087819 */ /* 0x101fe20000011600 */
[----:B------:R-:W-:Y:S01]  /*2940*/  IMAD.SHL.U32 R15, R15, 0x20, RZ ;  /* 0x000000200f0f7824 */ /* 0x000fe200078e00ff */
[----:B------:R-:W-:Y:S01]  /*2950*/  SHF.R.U32.HI R11, RZ, 0x7, R0 ;  /* 0x00000007ff0b7819 */ /* 0x000fe20000011600 */
[----:B------:R-:W-:Y:S01]  /*2960*/  UIADD3 UR5, UR9, UR5, URZ ;  /* 0x0000000509057290 */ /* 0x000fe2000fffe03f */
[----:B------:R-:W-:Y:S01]  /*2970*/  LOP3.LUT R9, R8, 0x7, RZ, 0xc0, !PT ;  /* 0x0000000708097812 */ /* 0x000fe200078ec0ff */
[----:B------:R-:W-:Y:S01]  /*2980*/  IMAD.SHL.U32 R30, R18, 0x100, RZ ;  /* 0x00000100121e7824 */ /* 0x000fe200078e00ff */
[----:B------:R-:W-:Y:S01]  /*2990*/  LOP3.LUT R8, R11, 0x1, RZ, 0xc0, !PT ;  /* 0x000000010b087812 */ /* 0x000fe200078ec0ff */
[----:B------:R-:W-:Y:S01]  /*29a0*/  UISETP.GT.U32.AND UP0, UPT, UR5, 0x5, UPT ;  /* 0x000000050500788c */ /* 0x000fe2000bf04070 */
[----:B------:R-:W-:Y:S01]  /*29b0*/  LOP3.LUT R10, R0, 0x60, RZ, 0xc0, !PT ;  /* 0x00000060000a7812 */ /* 0x000fe200078ec0ff */
[----:B------:R-:W-:Y:S01]  /*29c0*/  ULDC UR12, c[0x0][0x284] ;  /* 0x0000a100000c7ab9 */ /* 0x000fe20000000800 */
[----:B------:R-:W-:Y:S01]  /*29d0*/  UISETP.GE.U32.AND UP1, UPT, UR9, 0x6, UPT ;  /* 0x000000060900788c */ /* 0x000fe2000bf26070 */
[----:B------:R-:W-:Y:S01]  /*29e0*/  IMAD.SHL.U32 R24, R8, 0x40, RZ ;  /* 0x0000004008187824 */ /* 0x000fe200078e00ff */
[----:B------:R-:W-:Y:S01]  /*29f0*/  SHF.R.U32.HI R10, RZ, 0x1, R10 ;  /* 0x00000001ff0a7819 */ /* 0x000fe2000001160a */
[----:B------:R-:W-:Y:S01]  /*2a00*/  UISETP.LT.U32.AND UP0, UPT, UR9, 0x6, UP0 ;  /* 0x000000060900788c */ /* 0x000fe20008701070 */
[----:B------:R-:W-:Y:S01]  /*2a10*/  SHF.R.S32.HI R27, RZ, 0x1f, R20 ;  /* 0x0000001fff1b7819 */ /* 0x000fe20000011414 */
[----:B------:R-:W-:Y:S01]  /*2a20*/  ULDC.64 UR10, c[0x0][0x5d0] ;  /* 0x00017400000a7ab9 */ /* 0x000fe20000000a00 */
[--C-:B------:R-:W-:Y:S01]  /*2a30*/  LOP3.LUT R11, R24, 0x40, R9.reuse, 0xe2, !PT ;  /* 0x00000040180b7812 */ /* 0x100fe200078ee209 */
[C---:B------:R-:W-:Y:S01]  /*2a40*/  IMAD.SHL.U32 R24, R0.reuse, 0x2, RZ ;  /* 0x0000000200187824 */ /* 0x040fe200078e00ff */
[----:B------:R-:W-:Y:S01]  /*2a50*/  IADD3 R17, RZ, -R10, -R9 ;  /* 0x8000000aff117210 */ /* 0x000fe20007ffe809 */
[----:B------:R-:W-:Y:S01]  /*2a60*/  UIMAD.WIDE.U32 UR6, UR5, -0x55555555, URZ ;  /* 0xaaaaaaab050678a5 */ /* 0x000fe2000f8e003f */
[----:B------:R-:W-:Y:S01]  /*2a70*/  LOP3.LUT R14, R0, 0x3, RZ, 0xc0, !PT ;  /* 0x00000003000e7812 */ /* 0x000fe200078ec0ff */
[----:B------:R-:W-:Y:S01]  /*2a80*/  USEL UR8, URZ, 0x1, !UP0 ;  /* 0x000000013f087887 */ /* 0x000fe2000c000000 */
[----:B------:R-:W-:Y:S01]  /*2a90*/  LOP3.LUT R24, R15, 0x6, R24, 0xf8, !PT ;  /* 0x000000060f187812 */ /* 0x000fe200078ef818 */
[----:B------:R-:W-:Y:S01]  /*2aa0*/  IMAD R9, R27, UR10, RZ ;  /* 0x0000000a1b097c24 */ /* 0x000fe2000f8e02ff */
[----:B-1----:R-:W-:Y:S01]  /*2ab0*/  ISETP.GE.AND P0, PT, R15, R16, PT ;  /* 0x000000100f00720c */ /* 0x002fe20003f06270 */
[----:B------:R-:W-:Y:S01]  /*2ac0*/  IMAD R17, R8, -0x40, R17 ;  /* 0xffffffc008117824 */ /* 0x000fe200078e0211 */
[----:B------:R-:W-:Y:S01]  /*2ad0*/  SHF.R.S32.HI R25, RZ, 0x1f, R24 ;  /* 0x0000001fff197819 */ /* 0x000fe20000011418 */
[----:B------:R-:W-:Y:S01]  /*2ae0*/  USHF.R.U32.HI UR6, URZ, 0x2, UR7 ;  /* 0x000000023f067899 */ /* 0x000fe20008011607 */
[----:B------:R-:W-:Y:S01]  /*2af0*/  ISETP.GE.OR P0, PT, R30, UR12, P0 ;  /* 0x0000000c1e007c0c */ /* 0x000fe20008706670 */
[----:B------:R-:W-:Y:S01]  /*2b00*/  ULOP3.LUT UR4, UR4, UR8, URZ, 0x3c, !UPT ;  /* 0x0000000804047292 */ /* 0x000fe2000f8e3c3f */
[----:B------:R-:W-:Y:S01]  /*2b10*/  IMAD.WIDE R18, R18, 0x100, RZ ;  /* 0x0000010012127825 */ /* 0x000fe200078e02ff */
[----:B------:R-:W-:Y:S01]  /*2b20*/  UIMAD UR5, UR6, -0x6, UR5 ;  /* 0xfffffffa060578a4 */ /* 0x000fe2000f8e0205 */
[----:B------:R-:W-:Y:S01]  /*2b30*/  IADD3 R30, -R30, UR12, R17 ;  /* 0x0000000c1e1e7c10 */ /* 0x000fe2000fffe111 */
[----:B------:R-:W-:Y:S01]  /*2b40*/  @UP1 ULOP3.LUT UR4, UR4, 0x1, UR6, 0x78, !UPT ;  /* 0x0000000104041892 */ /* 0x000fe2000f8e7806 */
[----:B------:R-:W-:Y:S01]  /*2b50*/  IMAD R21, R20, UR11, R9 ;  /* 0x0000000b14157c24 */ /* 0x000fe2000f8e0209 */
[----:B------:R-:W-:Y:S01]  /*2b60*/  LOP3.LUT R35, R18, R11, R10, 0xfe, !PT ;  /* 0x0000000b12237212 */ /* 0x000fe200078efe0a */
[----:B------:R-:W-:-:S02]  /*2b70*/  IMAD R14, R14, -0x2, R16 ;  /* 0xfffffffe0e0e7824 */ /* 0x000fc400078e0210 */
[----:B------:R-:W-:-:S04]  /*2b80*/  IMAD.WIDE.U32 R8, R20, UR10, R24 ;  /* 0x0000000a14087c25 */ /* 0x000fc8000f8e0018 */
[----:B------:R-:W-:Y:S02]  /*2b90*/  IMAD.IADD R9, R9, 0x1, R21 ;  /* 0x0000000109097824 */ /* 0x000fe400078e0215 */
[----:B------:R-:W-:Y:S02]  /*2ba0*/  IMAD.IADD R29, R14, 0x1, -R15 ;  /* 0x000000010e1d7824 */ /* 0x000fe400078e0a0f */
[----:B------:R-:W-:Y:S01]  /*2bb0*/  IMAD.MOV.U32 R28, RZ, RZ, -0x1 ;  /* 0xffffffffff1c7424 */ /* 0x000fe200078e00ff */
[----:B------:R-:W-:Y:S06]  /*2bc0*/  @P0 BRA `(.L_x_37) ;  /* 0x0000002400880947 */ /* 0x000fec0003800000 */
[----:B------:R-:W0:Y:S01]  /*2bd0*/  LDC.64 R32, c[0x0][0x5c8] ;  /* 0x00017200ff207b82 */ /* 0x000e220000000a00 */
[----:B------:R-:W-:Y:S01]  /*2be0*/  ULDC.64 UR6, c[0x0][0x5c0] ;  /* 0x0001700000067ab9 */ /* 0x000fe20000000a00 */
[----:B------:R-:W-:Y:S01]  /*2bf0*/  BSSY B0, `(.L_x_37) ;  /* 0x000025f000007945 */ /* 0x000fe20003800000 */
[-C--:B0-----:R-:W-:Y:S01]  /*2c00*/  IMAD R10, R19, R32.reuse, RZ ;  /* 0x00000020130a7224 */ /* 0x081fe200078e02ff */
[----:B------:R-:W-:Y:S01]  /*2c10*/  SHF.L.U64.HI R26, R32, 0x3, R33 ;  /* 0x00000003201a7819 */ /* 0x000fe20000010221 */
[----:B------:R-:W-:-:S04]  /*2c20*/  IMAD.WIDE.U32 R8, R35, R32, R8 ;  /* 0x0000002023087225 */ /* 0x000fc800078e0008 */
[----:B------:R-:W-:Y:S01]  /*2c30*/  IMAD R11, R35, R33, R10 ;  /* 0x00000021230b7224 */ /* 0x000fe200078e020a */
[----:B------:R-:W-:Y:S01]  /*2c40*/  IADD3 R16, P3, R8, UR6, RZ ;  /* 0x0000000608107c10 */ /* 0x000fe2000ff7e0ff */
[C---:B------:R-:W-:Y:S01]  /*2c50*/  IMAD.SHL.U32 R15, R32.reuse, 0x8, RZ ;  /* 0x00000008200f7824 */ /* 0x040fe200078e00ff */
[----:B------:R-:W-:Y:S01]  /*2c60*/  LEA R10, P2, R32, R8, 0x7 ;  /* 0x00000008200a7211 */ /* 0x000fe200078438ff */
[----:B------:R-:W-:-:S03]  /*2c70*/  IMAD.IADD R9, R9, 0x1, R11 ;  /* 0x0000000109097824 */ /* 0x000fc600078e020b */
[----:B------:R-:W-:Y:S02]  /*2c80*/  IADD3 R14, P1, P0, R8, UR6, R15 ;  /* 0x00000006080e7c10 */ /* 0x000fe4000f83e00f */
[----:B------:R-:W-:Y:S02]  /*2c90*/  IADD3.X R17, R9, UR7, RZ, P3, !PT ;  /* 0x0000000709117c10 */ /* 0x000fe40009ffe4ff */
[----:B----45:R-:W-:Y:S02]  /*2ca0*/  FSETP.NEU.AND P3, PT, R12, RZ, PT ;  /* 0x000000ff0c00720b */ /* 0x030fe40003f6d000 */
[----:B------:R-:W-:Y:S02]  /*2cb0*/  LEA.HI.X R11, R32, R9, R33, 0x7, P2 ;  /* 0x00000009200b7211 */ /* 0x000fe400010f3c21 */
[C---:B------:R-:W-:Y:S02]  /*2cc0*/  IADD3 R8, P2, R10.reuse, UR6, RZ ;  /* 0x000000060a087c10 */ /* 0x040fe4000ff5e0ff */
[----:B------:R-:W-:-:S02]  /*2cd0*/  IADD3 R10, P5, P6, R10, UR6, R15 ;  /* 0x000000060a0a7c10 */ /* 0x000fc4000febe00f */
[--C-:B------:R-:W-:Y:S02]  /*2ce0*/  IADD3.X R15, R9, UR7, R26.reuse, P1, P0 ;  /* 0x00000007090f7c10 */ /* 0x100fe40008fe041a */
[C---:B------:R-:W-:Y:S02]  /*2cf0*/  IADD3.X R9, R11.reuse, UR7, RZ, P2, !PT ;  /* 0x000000070b097c10 */ /* 0x040fe400097fe4ff */
[----:B------:R-:W-:Y:S01]  /*2d00*/  IADD3.X R11, R11, UR7, R26, P5, P6 ;  /* 0x000000070b0b7c10 */ /* 0x000fe2000afec41a */
[----:B------:R-:W-:Y:S06]  /*2d10*/  @!P3 BRA `(.L_x_38) ;  /* 0x0000001c0020b947 */ /* 0x000fec0003800000 */
[----:B------:R-:W-:Y:S01]  /*2d20*/  ULDC.64 UR6, c[0x0][0x5b8] ;  /* 0x00016e0000067ab9 */ /* 0x000fe20000000a00 */
[----:B------:R-:W-:Y:S01]  /*2d30*/  ISETP.GE.AND P0, PT, R30, 0x1, PT ;  /* 0x000000011e00780c */ /* 0x000fe20003f06270 */
[----:B------:R-:W-:Y:S01]  /*2d40*/  IMAD R21, R27, UR6, RZ ;  /* 0x000000061b157c24 */ /* 0x000fe2000f8e02ff */
[----:B------:R-:W-:Y:S01]  /*2d50*/  ULDC.64 UR10, c[0x0][0x5a8] ;  /* 0x00016a00000a7ab9 */ /* 0x000fe20000000a00 */
[C---:B------:R-:W-:Y:S01]  /*2d60*/  IMAD.WIDE.U32 R24, R20.reuse, UR6, R24 ;  /* 0x0000000614187c25 */ /* 0x040fe2000f8e0018 */
[----:B------:R-:W-:Y:S01]  /*2d70*/  ISETP.LT.OR P3, PT, R29, 0x1, !P0 ;  /* 0x000000011d00780c */ /* 0x000fe20004761670 */
[----:B------:R-:W-:Y:S02]  /*2d80*/  BSSY B1, `(.L_x_39) ;  /* 0x000000d000017945 */ /* 0x000fe40003800000 */
[----:B------:R-:W-:Y:S01]  /*2d90*/  IMAD R21, R20, UR7, R21 ;  /* 0x0000000714157c24 */ /* 0x000fe2000f8e0215 */
[----:B------:R-:W-:Y:S01]  /*2da0*/  ULDC.64 UR6, c[0x0][0x5b0] ;  /* 0x00016c0000067ab9 */ /* 0x000fe20000000a00 */
[----:B------:R-:W-:-:S02]  /*2db0*/  IMAD.MOV.U32 R20, RZ, RZ, R24 ;  /* 0x000000ffff147224 */ /* 0x000fc400078e0018 */
[----:B------:R-:W-:Y:S02]  /*2dc0*/  IMAD.IADD R21, R25, 0x1, R21 ;  /* 0x0000000119157824 */ /* 0x000fe400078e0215 */
[----:B------:R-:W-:Y:S02]  /*2dd0*/  IMAD R26, R19, UR6, RZ ;  /* 0x00000006131a7c24 */ /* 0x000fe4000f8e02ff */
[----:B------:R-:W-:-:S04]  /*2de0*/  IMAD.WIDE.U32 R24, R35, UR6, R20 ;  /* 0x0000000623187c25 */ /* 0x000fc8000f8e0014 */
[--C-:B------:R-:W-:Y:S01]  /*2df0*/  IMAD R27, R35, UR7, R26.reuse ;  /* 0x00000007231b7c24 */ /* 0x100fe2000f8e021a */
[----:B------:R-:W-:Y:S02]  /*2e00*/  IADD3 R24, P1, R24, UR10, RZ ;  /* 0x0000000a18187c10 */ /* 0x000fe4000ff3e0ff */
[----:B------:R-:W-:Y:S02]  /*2e10*/  PRMT R26, RZ, 0x7610, R26 ;  /* 0x00007610ff1a7816 */ /* 0x000fe4000000001a */
[----:B------:R-:W-:Y:S01]  /*2e20*/  IADD3.X R25, R25, UR11, R27, P1, !PT ;  /* 0x0000000b19197c10 */ /* 0x000fe20008ffe41b */
[----:B------:R-:W-:Y:S08]  /*2e30*/  @P3 BRA `(.L_x_40) ;  /* 0x0000000000043947 */ /* 0x000ff00003800000 */
[----:B------:R0:W5:Y:S02]  /*2e40*/  LDG.E.U8 R26, desc[UR20][R24.64] ;  /* 0x00000014181a7981 */ /* 0x000164000c1e1100 */
.L_x_40:
[----:B------:R-:W-:Y:S05]  /*2e50*/  BSYNC B1 ;  /* 0x0000000000017941 */ /* 0x000fea0003800000 */
.L_x_39:
[----:B-----5:R-:W-:Y:S01]  /*2e60*/  LOP3.LUT R26, R26, 0xff, RZ, 0xc0, !PT ;  /* 0x000000ff1a1a7812 */ /* 0x020fe200078ec0ff */
[----:B------:R-:W-:Y:S01]  /*2e70*/  BSSY B1, `(.L_x_41) ;  /* 0x000000b000017945 */ /* 0x000fe20003800000 */
[----:B------:R-:W-:Y:S02]  /*2e80*/  ISETP.LT.OR P2, PT, R29, 0x2, !P0 ;  /* 0x000000021d00780c */ /* 0x000fe40004741670 */
[----:B------:R-:W-:-:S05]  /*2e90*/  F2FP.F16.E4M3.UNPACK_B R26, R26 ;  /* 0x0000001aff1a723e */ /* 0x000fca00020006ff */
[----:B------:R-:W-:-:S05]  /*2ea0*/  HADD2.F32 R27, -RZ, R26.H0_H0 ;  /* 0x2000001aff1b7230 */ /* 0x000fca0000004100 */
[----:B------:R-:W-:-:S04]  /*2eb0*/  FMUL R26, R27, R12 ;  /* 0x0000000c1b1a7220 */ /* 0x000fc80000400000 */
[----:B--2---:R-:W-:-:S05]  /*2ec0*/  FFMA R26, R83, R7, R26 ;  /* 0x00000007531a7223 */ /* 0x004fca000000001a */
[----:B------:R-:W-:Y:S02]  /*2ed0*/  F2FP.SATFINITE.E4M3.F32.PACK_AB_MERGE_C R27, RZ, R26, RZ ;  /* 0x0000001aff1b723e */ /* 0x000fe400048070ff */
[----:B------:R-:W-:-:S03]  /*2ee0*/  PRMT R26, RZ, 0x7610, R26 ;  /* 0x00007610ff1a7816 */ /* 0x000fc6000000001a */
[----:B------:R1:W-:Y:S01]  /*2ef0*/  @!P3 STG.E.U8 desc[UR20][R16.64], R27 ;  /* 0x0000001b1000b986 */ /* 0x0003e2000c101114 */
[----:B------:R-:W-:Y:S05]  /*2f00*/  @P2 BRA `(.L_x_42) ;  /* 0x0000000000042947 */ /* 0x000fea0003800000 */
[----:B------:R2:W5:Y:S02]  /*2f10*/  LDG.E.U8 R26, desc[UR20][R24.64+0x1] ;  /* 0x00000114181a7981 */ /* 0x000564000c1e1100 */
.L_x_42:
[----:B------:R-:W-:Y:S05]  /*2f20*/  BSYNC B1 ;  /* 0x0000000000017941 */ /* 0x000fea0003800000 */
.L_x_41:
[----:B-----5:R-:W-:Y:S01]  /*2f30*/  LOP3.LUT R26, R26, 0xff, RZ, 0xc0, !PT ;  /* 0x000000ff1a1a7812 */ /* 0x020fe200078ec0ff */
[----:B------:R-:W-:Y:S01]  /*2f40*/  BSSY B1, `(.L_x_43) ;  /* 0x0000013000017945 */ /* 0x000fe20003800000 */
[----:B------:R-:W-:Y:S02]  /*2f50*/  IADD3 R33, P1, R35, 0x8, RZ ;  /* 0x0000000823217810 */ /* 0x000fe40007f3e0ff */
[----:B------:R-:W-:-:S05]  /*2f60*/  F2FP.F16.E4M3.UNPACK_B R26, R26 ;  /* 0x0000001aff1a723e */ /* 0x000fca00020006ff */
[----:B-1----:R-:W-:Y:S02]  /*2f70*/  HADD2.F32 R27, -RZ, R26.H0_H0 ;  /* 0x2000001aff1b7230 */ /* 0x002fe40000004100 */
[----:B------:R-:W-:Y:S01]  /*2f80*/  IMAD.X R26, RZ, RZ, R19, P1 ;  /* 0x000000ffff1a7224 */ /* 0x000fe200008e0613 */
[----:B------:R-:W-:Y:S02]  /*2f90*/  ISETP.GE.AND P1, PT, R30, 0x9, PT ;  /* 0x000000091e00780c */ /* 0x000fe40003f26270 */
[----:B------:R-:W-:Y:S01]  /*2fa0*/  FMUL R31, R27, R12 ;  /* 0x0000000c1b1f7220 */ /* 0x000fe20000400000 */
[----:B------:R-:W-:Y:S01]  /*2fb0*/  IMAD R32, R26, UR6, RZ ;  /* 0x000000061a207c24 */ /* 0x000fe2000f8e02ff */
[----:B------:R-:W-:Y:S01]  /*2fc0*/  ISETP.LT.OR P5, PT, R29, 0x1, !P1 ;  /* 0x000000011d00780c */ /* 0x000fe20004fa1670 */
[----:B------:R-:W-:-:S04]  /*2fd0*/  IMAD.WIDE.U32 R26, R33, UR6, R20 ;  /* 0x00000006211a7c25 */ /* 0x000fc8000f8e0014 */
[----:B------:R-:W-:Y:S01]  /*2fe0*/  FFMA R31, R84, R7, R31 ;  /* 0x00000007541f7223 */ /* 0x000fe2000000001f */
[----:B------:R-:W-:Y:S01]  /*2ff0*/  IMAD R33, R33, UR7, R32 ;  /* 0x0000000721217c24 */ /* 0x000fe2000f8e0220 */
[----:B------:R-:W-:-:S03]  /*3000*/  IADD3 R26, P3, R26, UR10, RZ ;  /* 0x0000000a1a1a7c10 */ /* 0x000fc6000ff7e0ff */
[----:B------:R-:W-:Y:S02]  /*3010*/  F2FP.SATFINITE.E4M3.F32.PACK_AB_MERGE_C R37, RZ, R31, RZ ;  /* 0x0000001fff25723e */ /* 0x000fe400048070ff */
[----:B------:R-:W-:Y:S02]  /*3020*/  IADD3.X R27, R27, UR11, R33, P3, !PT ;  /* 0x0000000b1b1b7c10 */ /* 0x000fe40009ffe421 */
[----:B------:R-:W-:Y:S01]  /*3030*/  PRMT R31, RZ, 0x7610, R31 ;  /* 0x00007610ff1f7816 */ /* 0x000fe2000000001f */
[----:B------:R1:W-:Y:S01]  /*3040*/  @!P2 STG.E.U8 desc[UR20][R16.64+0x1], R37 ;  /* 0x000001251000a986 */ /* 0x0003e2000c101114 */
[----:B------:R-:W-:Y:S05]  /*3050*/  @P5 BRA `(.L_x_44) ;  /* 0x0000000000045947 */ /* 0x000fea0003800000 */
[----:B------:R3:W5:Y:S02]  /*3060*/  LDG.E.U8 R31, desc[UR20][R26.64] ;  /* 0x000000141a1f7981 */ /* 0x000764000c1e1100 */
.L_x_44:
[----:B------:R-:W-:Y:S05]  /*3070*/  BSYNC B1 ;  /* 0x0000000000017941 */ /* 0x000fea0003800000 */
.L_x_43:
[----:B-----5:R-:W-:Y:S01]  /*3080*/  LOP3.LUT R31, R31, 0xff, RZ, 0xc0, !PT ;  /* 0x000000ff1f1f7812 */ /* 0x020fe200078ec0ff */
[----:B------:R-:W-:Y:S01]  /*3090*/  BSSY B1, `(.L_x_45) ;  /* 0x000000b000017945 */ /* 0x000fe20003800000 */
[----:B------:R-:W-:Y:S02]  /*30a0*/  ISETP.LT.OR P2, PT, R29, 0x2, !P1 ;  /* 0x000000021d00780c */ /* 0x000fe40004f41670 */
[----:B------:R-:W-:-:S05]  /*30b0*/  F2FP.F16.E4M3.UNPACK_B R31, R31 ;  /* 0x0000001fff1f723e */ /* 0x000fca00020006ff */
[----:B------:R-:W-:-:S05]  /*30c0*/  HADD2.F32 R31, -RZ, R31.H0_H0 ;  /* 0x2000001fff1f7230 */ /* 0x000fca0000004100 */
[----:B------:R-:W-:Y:S01]  /*30d0*/  FMUL R32, R31, R12 ;  /* 0x0000000c1f207220 */ /* 0x000fe20000400000 */
[----:B------:R-:W-:-:S03]  /*30e0*/  PRMT R31, RZ, 0x7610, R31 ;  /* 0x00007610ff1f7816 */ /* 0x000fc6000000001f */
[----:B------:R-:W-:-:S05]  /*30f0*/  FFMA R32, R81, R7, R32 ;  /* 0x0000000751207223 */ /* 0x000fca0000000020 */
[----:B------:R-:W-:-:S05]  /*3100*/  F2FP.SATFINITE.E4M3.F32.PACK_AB_MERGE_C R33, RZ, R32, RZ ;  /* 0x00000020ff21723e */ /* 0x000fca00048070ff */
[----:B------:R4:W-:Y:S01]  /*3110*/  @!P5 STG.E.U8 desc[UR20][R14.64], R33 ;  /* 0x000000210e00d986 */ /* 0x0009e2000c101114 */
[----:B------:R-:W-:Y:S05]  /*3120*/  @P2 BRA `(.L_x_46) ;  /* 0x0000000000042947 */ /* 0x000fea0003800000 */
[----:B------:R0:W5:Y:S02]  /*3130*/  LDG.E.U8 R31, desc[UR20][R26.64+0x1] ;  /* 0x000001141a1f7981 */ /* 0x000164000c1e1100 */
.L_x_46:
[----:B------:R-:W-:Y:S05]  /*3140*/  BSYNC B1 ;  /* 0x0000000000017941 */ /* 0x000fea0003800000 */
.L_x_45:
[----:B-----5:R-:W-:Y:S01]  /*3150*/  LOP3.LUT R31, R31, 0xff, RZ, 0xc0, !PT ;  /* 0x000000ff1f1f7812 */ /* 0x020fe200078ec0ff */
[----:B------:R-:W-:Y:S01]  /*3160*/  BSSY B1, `(.L_x_47) ;  /* 0x000000b000017945 */ /* 0x000fe20003800000 */
[----:B------:R-:W-:Y:S02]  /*3170*/  ISETP.LT.OR P3, PT, R29, 0x9, !P0 ;  /* 0x000000091d00780c */ /* 0x000fe40004761670 */
[----:B------:R-:W-:-:S05]  /*3180*/  F2FP.F16.E4M3.UNPACK_B R31, R31 ;  /* 0x0000001fff1f723e */ /* 0x000fca00020006ff */
[----:B------:R-:W-:-:S05]  /*3190*/  HADD2.F32 R31, -RZ, R31.H0_H0 ;  /* 0x2000001fff1f7230 */ /* 0x000fca0000004100 */
[----:B------:R-:W-:-:S04]  /*31a0*/  FMUL R31, R31, R12 ;  /* 0x0000000c1f1f7220 */ /* 0x000fc80000400000 */
[----:B------:R-:W-:-:S05]  /*31b0*/  FFMA R31, R82, R7, R31 ;  /* 0x00000007521f7223 */ /* 0x000fca000000001f */
[----:B----4-:R-:W-:Y:S02]  /*31c0*/  F2FP.SATFINITE.E4M3.F32.PACK_AB_MERGE_C R33, RZ, R31, RZ ;  /* 0x0000001fff21723e */ /* 0x010fe400048070ff */
[----:B------:R-:W-:-:S03]  /*31d0*/  PRMT R31, RZ, 0x7610, R31 ;  /* 0x00007610ff1f7816 */ /* 0x000fc6000000001f */
[----:B------:R4:W-:Y:S01]  /*31e0*/  @!P2 STG.E.U8 desc[UR20][R14.64+0x1], R33 ;  /* 0x000001210e00a986 */ /* 0x0009e2000c101114 */
[----:B------:R-:W-:Y:S05]  /*31f0*/  @P3 BRA `(.L_x_48) ;  /* 0x0000000000043947 */ /* 0x000fea0003800000 */
[----:B------:R0:W5:Y:S02]  /*3200*/  LDG.E.U8 R31, desc[UR20][R24.64+0x8] ;  /* 0x00000814181f7981 */ /* 0x000164000c1e1100 */
.L_x_48:
[----:B------:R-:W-:Y:S05]  /*3210*/  BSYNC B1 ;  /* 0x0000000000017941 */ /* 0x000fea0003800000 */
.L_x_47:
        /* <DEDUP_REMOVED lines=8> */
[----:B----4-:R-:W-:-:S05]  /*32a0*/  F2FP.SATFINITE.E4M3.F32.PACK_AB_MERGE_C R33, RZ, R32, RZ ;  /* 0x00000020ff21723e */ /* 0x010fca00048070ff */
[----:B------:R4:W-:Y:S01]  /*32b0*/  @!P3 STG.E.U8 desc[UR20][R16.64+0x8], R33 ;  /* 0x000008211000b986 */ /* 0x0009e2000c101114 */
[----:B------:R-:W-:Y:S05]  /*32c0*/  @P2 BRA `(.L_x_50) ;  /* 0x0000000000042947 */ /* 0x000fea0003800000 */
[----:B------:R0:W5:Y:S02]  /*32d0*/  LDG.E.U8 R31, desc[UR20][R24.64+0x9] ;  /* 0x00000914181f7981 */ /* 0x000164000c1e1100 */
.L_x_50:
[----:B------:R-:W-:Y:S05]  /*32e0*/  BSYNC B1 ;  /* 0x0000000000017941 */ /* 0x000fea0003800000 */
.L_x_49:
        /* <DEDUP_REMOVED lines=12> */
.L_x_52:
[----:B------:R-:W-:Y:S05]  /*33b0*/  BSYNC B1 ;  /* 0x0000000000017941 */ /* 0x000fea0003800000 */
.L_x_51:
        /* <DEDUP_REMOVED lines=12> */
.L_x_54:
[----:B------:R-:W-:Y:S05]  /*3480*/  BSYNC B1 ;  /* 0x0000000000017941 */ /* 0x000fea0003800000 */
.L_x_53:
        /* <DEDUP_REMOVED lines=12> */
.L_x_56:
[----:B------:R-:W-:Y:S05]  /*3550*/  BSYNC B1 ;  /* 0x0000000000017941 */ /* 0x000fea0003800000 */
.L_x_55:
        /* <DEDUP_REMOVED lines=12> */
.L_x_58:
[----:B------:R-:W-:Y:S05]  /*3620*/  BSYNC B1 ;  /* 0x0000000000017941 */ /* 0x000fea0003800000 */
.L_x_57:
        /* <DEDUP_REMOVED lines=12> */
.L_x_60:
[----:B------:R-:W-:Y:S05]  /*36f0*/  BSYNC B1 ;  /* 0x0000000000017941 */ /* 0x000fea0003800000 */
.L_x_59:
        /* <DEDUP_REMOVED lines=12> */
.L_x_62:
[----:B------:R-:W-:Y:S05]  /*37c0*/  BSYNC B1 ;  /* 0x0000000000017941 */ /* 0x000fea0003800000 */
.L_x_61:
        /* <DEDUP_REMOVED lines=12> */
.L_x_64:
[----:B------:R-:W-:Y:S05]  /*3890*/  BSYNC B1 ;  /* 0x0000000000017941 */ /* 0x000fea0003800000 */
.L_x_63:
        /* <DEDUP_REMOVED lines=12> */
.L_x_66:
[----:B------:R-:W-:Y:S05]  /*3960*/  BSYNC B1 ;  /* 0x0000000000017941 */ /* 0x000fea0003800000 */
.L_x_65:
[----:B-----5:R-:W-:Y:S01]  /*3970*/  LOP3.LUT R31, R31, 0xff, RZ, 0xc0, !PT ;  /* 0x000000ff1f1f7812 */ /* 0x020fe200078ec0ff */
[----:B------:R-:W-:Y:S01]  /*3980*/  BSSY B1, `(.L_x_67) ;  /* 0x000000b000017945 */ /* 0x000fe20003800000 */
[----:B------:R-:W-:Y:S02]  /*3990*/  ISETP.LT.OR P2, PT, R29, 0x19, !P1 ;  /* 0x000000191d00780c */ /* 0x000fe40004f41670 */
[----:B------:R-:W-:Y:S02]  /*39a0*/  F2FP.F16.E4M3.UNPACK_B R31, R31 ;  /* 0x0000001fff1f723e */ /* 0x000fe400020006ff */
[----:B0-2---:R-:W-:-:S03]  /*39b0*/  PRMT R24, RZ, 0x7610, R24 ;  /* 0x00007610ff187816 */ /* 0x005fc60000000018 */
[----:B------:R-:W-:-:S05]  /*39c0*/  HADD2.F32 R31, -RZ, R31.H0_H0 ;  /* 0x2000001fff1f7230 */ /* 0x000fca0000004100 */
[----:B------:R-:W-:-:S04]  /*39d0*/  FMUL R31, R31, R12 ;  /* 0x0000000c1f1f7220 */ /* 0x000fc80000400000 */
[----:B------:R-:W-:-:S05]  /*39e0*/  FFMA R31, R72, R7, R31 ;  /* 0x00000007481f7223 */ /* 0x000fca000000001f */
[----:B------:R-:W-:-:S05]  /*39f0*/  F2FP.SATFINITE.E4M3.F32.PACK_AB_MERGE_C R31, RZ, R31, RZ ;  /* 0x0000001fff1f723e */ /* 0x000fca00048070ff */
[----:B------:R0:W-:Y:S01]  /*3a00*/  @!P0 STG.E.U8 desc[UR20][R16.64+0x19], R31 ;  /* 0x0000191f10008986 */ /* 0x0001e2000c101114 */
[----:B------:R-:W-:Y:S05]  /*3a10*/  @P2 BRA `(.L_x_68) ;  /* 0x0000000000042947 */ /* 0x000fea0003800000 */
[----:B------:R2:W5:Y:S02]  /*3a20*/  LDG.E.U8 R24, desc[UR20][R26.64+0x18] ;  /* 0x000018141a187981 */ /* 0x000564000c1e1100 */
.L_x_68:
[----:B------:R-:W-:Y:S05]  /*3a30*/  BSYNC B1 ;  /* 0x0000000000017941 */ /* 0x000fea0003800000 */
.L_x_67:
[----:B-----5:R-:W-:Y:S01]  /*3a40*/  LOP3.LUT R24, R24, 0xff, RZ, 0xc0, !PT ;  /* 0x000000ff18187812 */ /* 0x020fe200078ec0ff */
[----:B------:R-:W-:Y:S01]  /*3a50*/  BSSY B1, `(.L_x_69) ;  /* 0x000000b000017945 */ /* 0x000fe20003800000 */
[----:B------:R-:W-:Y:S02]  /*3a60*/  ISETP.LT.OR P1, PT, R29, 0x1a, !P1 ;  /* 0x0000001a1d00780c */ /* 0x000fe40004f21670 */
[----:B------:R-:W-:-:S05]  /*3a70*/  F2FP.F16.E4M3.UNPACK_B R24, R24 ;  /* 0x00000018ff18723e */ /* 0x000fca00020006ff */
[----:B01--4-:R-:W-:-:S05]  /*3a80*/  HADD2.F32 R17, -RZ, R24.H0_H0 ;  /* 0x20000018ff117230 */ /* 0x013fca0000004100 */
[----:B------:R-:W-:-:S04]  /*3a90*/  FMUL R16, R17, R12 ;  /* 0x0000000c11107220 */ /* 0x000fc80000400000 */
[----:B------:R-:W-:-:S05]  /*3aa0*/  FFMA R16, R69, R7, R16 ;  /* 0x0000000745107223 */ /* 0x000fca0000000010 */
[----:B------:R-:W-:Y:S02]  /*3ab0*/  F2FP.SATFINITE.E4M3.F32.PACK_AB_MERGE_C R17, RZ, R16, RZ ;  /* 0x00000010ff11723e */ /* 0x000fe400048070ff */
[----:B------:R-:W-:-:S03]  /*3ac0*/  PRMT R16, RZ, 0x7610, R16 ;  /* 0x00007610ff107816 */ /* 0x000fc60000000010 */
[----:B------:R0:W-:Y:S01]  /*3ad0*/  @!P2 STG.E.U8 desc[UR20][R14.64+0x18], R17 ;  /* 0x000018110e00a986 */ /* 0x0001e2000c101114 */
[----:B------:R-:W-:Y:S05]  /*3ae0*/  @P1 BRA `(.L_x_70) ;  /* 0x0000000000041947 */ /* 0x000fea0003800000 */
[----:B------:R1:W5:Y:S02]  /*3af0*/  LDG.E.U8 R16, desc[UR20][R26.64+0x19] ;  /* 0x000019141a107981 */ /* 0x000364000c1e1100 */
.L_x_70:
[----:B------:R-:W-:Y:S05]  /*3b00*/  BSYNC B1 ;  /* 0x0000000000017941 */ /* 0x000fea0003800000 */
.L_x_69:
[----:B-----5:R-:W-:Y:S01]  /*3b10*/  LOP3.LUT R16, R16, 0xff, RZ, 0xc0, !PT ;  /* 0x000000ff10107812 */ /* 0x020fe200078ec0ff */
[----:B------:R-:W-:Y:S01]  /*3b20*/  BSSY B1, `(.L_x_71) ;  /* 0x0000013000017945 */ /* 0x000fe20003800000 */
[----:B-123--:R-:W-:Y:S02]  /*3b30*/  IADD3 R27, P0, R35, 0x80, RZ ;  /* 0x00000080231b7810 */ /* 0x00efe40007f1e0ff */
[----:B------:R-:W-:-:S05]  /*3b40*/  F2FP.F16.E4M3.UNPACK_B R16, R16 ;  /* 0x00000010ff10723e */ /* 0x000fca00020006ff */
[----:B0-----:R-:W-:Y:S02]  /*3b50*/  HADD2.F32 R17, -RZ, R16.H0_H0 ;  /* 0x20000010ff117230 */ /* 0x001fe40000004100 */
        /* <DEDUP_REMOVED lines=15> */
.L_x_72:
[----:B------:R-:W-:Y:S05]  /*3c50*/  BSYNC B1 ;  /* 0x0000000000017941 */ /* 0x000fea0003800000 */
.L_x_71:
[----:B-----5:R-:W-:Y:S01]  /*3c60*/  LOP3.LUT R24, R24, 0xff, RZ, 0xc0, !PT ;  /* 0x000000ff18187812 */ /* 0x020fe200078ec0ff */
[----:B------:R-:W-:Y:S01]  /*3c70*/  BSSY B1, `(.L_x_73) ;  /* 0x000000b000017945 */ /* 0x000fe20003800000 */
[----:B------:R-:W-:Y:S02]  /*3c80*/  ISETP.LT.OR P2, PT, R29, 0x2, !P0 ;  /* 0x000000021d00780c */ /* 0x000fe40004741670 */
[----:B------:R-:W-:-:S05]  /*3c90*/  F2FP.F16.E4M3.UNPACK_B R24, R24 ;  /* 0x00000018ff18723e */ /* 0x000fca00020006ff */
[----:B0-----:R-:W-:-:S05]  /*3ca0*/  HADD2.F32 R15, -RZ, R24.H0_H0 ;  /* 0x20000018ff0f7230 */ /* 0x001fca0000004100 */
[----:B------:R-:W-:-:S04]  /*3cb0*/  FMUL R14, R15, R12 ;  /* 0x0000000c0f0e7220 */ /* 0x000fc80000400000 */
[----:B------:R-:W-:-:S05]  /*3cc0*/  FFMA R14, R67, R7, R14 ;  /* 0x00000007430e7223 */ /* 0x000fca000000000e */
[----:B------:R-:W-:Y:S02]  /*3cd0*/  F2FP.SATFINITE.E4M3.F32.PACK_AB_MERGE_C R15, RZ, R14, RZ ;  /* 0x0000000eff0f723e */ /* 0x000fe400048070ff */
[----:B------:R-:W-:-:S03]  /*3ce0*/  PRMT R14, RZ, 0x7610, R14 ;  /* 0x00007610ff0e7816 */ /* 0x000fc6000000000e */
[----:B------:R0:W-:Y:S01]  /*3cf0*/  @!P3 STG.E.U8 desc[UR20][R8.64], R15 ;  /* 0x0000000f0800b986 */ /* 0x0001e2000c101114 */
[----:B------:R-:W-:Y:S05]  /*3d00*/  @P2 BRA `(.L_x_74) ;  /* 0x0000000000042947 */ /* 0x000fea0003800000 */
[----:B------:R2:W5:Y:S02]  /*3d10*/  LDG.E.U8 R14, desc[UR20][R16.64+0x1] ;  /* 0x00000114100e7981 */ /* 0x000564000c1e1100 */
.L_x_74:
[----:B------:R-:W-:Y:S05]  /*3d20*/  BSYNC B1 ;  /* 0x0000000000017941 */ /* 0x000fea0003800000 */
.L_x_73:
[----:B-----5:R-:W-:Y:S01]  /*3d30*/  LOP3.LUT R14, R14, 0xff, RZ, 0xc0, !PT ;  /* 0x000000ff0e0e7812 */ /* 0x020fe200078ec0ff */
[----:B------:R-:W-:Y:S01]  /*3d40*/  BSSY B1, `(.L_x_75) ;  /* 0x0000013000017945 */ /* 0x000fe20003800000 */
[----:B------:R-:W-:Y:S02]  /*3d50*/  IADD3 R25, P1, R35, 0x88, RZ ;  /* 0x0000008823197810 */ /* 0x000fe40007f3e0ff */
[----:B------:R-:W-:-:S03]  /*3d60*/  F2FP.F16.E4M3.UNPACK_B R14, R14 ;  /* 0x0000000eff0e723e */ /* 0x000fc600020006ff */
[----:B------:R-:W-:Y:S01]  /*3d70*/  IMAD.X R18, RZ, RZ, R19, P1 ;  /* 0x000000ffff127224 */ /* 0x000fe200008e0613 */
[----:B------:R-:W-:Y:S01]  /*3d80*/  ISETP.GE.AND P1, PT, R30, 0x89, PT ;  /* 0x000000891e00780c */ /* 0x000fe20003f26270 */
[----:B0-----:R-:W-:Y:S02]  /*3d90*/  HADD2.F32 R15, -RZ, R14.H0_H0 ;  /* 0x2000000eff0f7230 */ /* 0x001fe40000004100 */
[----:B------:R-:W-:Y:S01]  /*3da0*/  IMAD R18, R18, UR6, RZ ;  /* 0x0000000612127c24 */ /* 0x000fe2000f8e02ff */
[----:B------:R-:W-:Y:S01]  /*3db0*/  ISETP.LT.OR P5, PT, R29, 0x1, !P1 ;  /* 0x000000011d00780c */ /* 0x000fe20004fa1670 */
[----:B------:R-:W-:-:S04]  /*3dc0*/  IMAD.WIDE.U32 R20, R25, UR6, R20 ;  /* 0x0000000619147c25 */ /* 0x000fc8000f8e0014 */
[----:B------:R-:W-:Y:S01]  /*3dd0*/  FMUL R15, R15, R12 ;  /* 0x0000000c0f0f7220 */ /* 0x000fe20000400000 */
[----:B------:R-:W-:-:S03]  /*3de0*/  IMAD R25, R25, UR7, R18 ;  /* 0x0000000719197c24 */ /* 0x000fc6000f8e0212 */
[----:B------:R-:W-:Y:S01]  /*3df0*/  FFMA R15, R68, R7, R15 ;  /* 0x00000007440f7223 */ /* 0x000fe2000000000f */
[----:B------:R-:W-:Y:S02]  /*3e00*/  IADD3 R14, P3, R20, UR10, RZ ;  /* 0x0000000a140e7c10 */ /* 0x000fe4000ff7e0ff */
[----:B------:R-:W-:Y:S02]  /*3e10*/  PRMT R18, RZ, 0x7610, R18 ;  /* 0x00007610ff127816 */ /* 0x000fe40000000012 */
[----:B------:R-:W-:Y:S02]  /*3e20*/  F2FP.SATFINITE.E4M3.F32.PACK_AB_MERGE_C R19, RZ, R15, RZ ;  /* 0x0000000fff13723e */ /* 0x000fe400048070ff */
[----:B------:R-:W-:-:S03]  /*3e30*/  IADD3.X R15, R21, UR11, R25, P3, !PT ;  /* 0x0000000b150f7c10 */ /* 0x000fc60009ffe419 */
[----:B------:R0:W-:Y:S01]  /*3e40*/  @!P2 STG.E.U8 desc[UR20][R8.64+0x1], R19 ;  /* 0x000001130800a986 */ /* 0x0001e2000c101114 */
[----:B------:R-:W-:Y:S05]  /*3e50*/  @P5 BRA `(.L_x_76) ;  /* 0x0000000000045947 */ /* 0x000fea0003800000 */
[----:B------:R3:W5:Y:S02]  /*3e60*/  LDG.E.U8 R18, desc[UR20][R14.64] ;  /* 0x000000140e127981 */ /* 0x000764000c1e1100 */
.L_x_76:
[----:B------:R-:W-:Y:S05]  /*3e70*/  BSYNC B1 ;  /* 0x0000000000017941 */ /* 0x000fea0003800000 */
.L_x_75:
        /* <DEDUP_REMOVED lines=12> */
.L_x_78:
[----:B------:R-:W-:Y:S05]  /*3f40*/  BSYNC B1 ;  /* 0x0000000000017941 */ /* 0x000fea0003800000 */
.L_x_77:
[----:B-----5:R-:W-:Y:S01]  /*3f50*/  LOP3.LUT R18, R18, 0xff, RZ, 0xc0, !PT ;  /* 0x000000ff12127812 */ /* 0x020fe200078ec0ff */
[----:B------:R-:W-:Y:S01]  /*3f60*/  BSSY B1, `(.L_x_79) ;  /* 0x000000b000017945 */ /* 0x000fe20003800000 */
[----:B------:R-:W-:Y:S02]  /*3f70*/  ISETP.LT.OR P3, PT, R29, 0x9, !P0 ;  /* 0x000000091d00780c */ /* 0x000fe40004761670 */
[----:B------:R-:W-:-:S05]  /*3f80*/  F2FP.F16.E4M3.UNPACK_B R18, R18 ;  /* 0x00000012ff12723e */ /* 0x000fca00020006ff */
[----:B0-----:R-:W-:Y:S01]  /*3f90*/  HADD2.F32 R19, -RZ, R18.H0_H0 ;  /* 0x20000012ff137230 */ /* 0x001fe20000004100 */
[----:B------:R-:W-:-:S04]  /*3fa0*/  PRMT R18, RZ, 0x7610, R18 ;  /* 0x00007610ff127816 */ /* 0x000fc80000000012 */
[----:B------:R-:W-:-:S04]  /*3fb0*/  FMUL R19, R19, R12 ;  /* 0x0000000c13137220 */ /* 0x000fc80000400000 */
[----:B------:R-:W-:-:S05]  /*3fc0*/  FFMA R19, R66, R7, R19 ;  /* 0x0000000742137223 */ /* 0x000fca0000000013 */
[----:B------:R-:W-:-:S05]  /*3fd0*/  F2FP.SATFINITE.E4M3.F32.PACK_AB_MERGE_C R19, RZ, R19, RZ ;  /* 0x00000013ff13723e */ /* 0x000fca00048070ff */
[----:B------:R0:W-:Y:S01]  /*3fe0*/  @!P2 STG.E.U8 desc[UR20][R10.64+0x1], R19 ;  /* 0x000001130a00a986 */ /* 0x0001e2000c101114 */
[----:B------:R-:W-:Y:S05]  /*3ff0*/  @P3 BRA `(.L_x_80) ;  /* 0x0000000000043947 */ /* 0x000fea0003800000 */
[----:B------:R0:W5:Y:S02]  /*4000*/  LDG.E.U8 R18, desc[UR20][R16.64+0x8] ;  /* 0x0000081410127981 */ /* 0x000164000c1e1100 */
.L_x_80:
[----:B------:R-:W-:Y:S05]  /*4010*/  BSYNC B1 ;  /* 0x0000000000017941 */ /* 0x000fea0003800000 */
.L_x_79:
        /* <DEDUP_REMOVED lines=12> */
.L_x_82:
[----:B------:R-:W-:Y:S05]  /*40e0*/  BSYNC B1 ;  /* 0x0000000000017941 */ /* 0x000fea0003800000 */
.L_x_81:
        /* <DEDUP_REMOVED lines=12> */
.L_x_84:
[----:B------:R-:W-:Y:S05]  /*41b0*/  BSYNC B1 ;  /* 0x0000000000017941 */ /* 0x000fea0003800000 */
.L_x_83:
        /* <DEDUP_REMOVED lines=12> */
.L_x_86:
[----:B------:R-:W-:Y:S05]  /*4280*/  BSYNC B1 ;  /* 0x0000000000017941 */ /* 0x000fea0003800000 */
.L_x_85:
        /* <DEDUP_REMOVED lines=12> */
.L_x_88:
[----:B------:R-:W-:Y:S05]  /*4350*/  BSYNC B1 ;  /* 0x0000000000017941 */ /* 0x000fea0003800000 */
.L_x_87:
        /* <DEDUP_REMOVED lines=12> */
.L_x_90:
[----:B------:R-:W-:Y:S05]  /*4420*/  BSYNC B1 ;  /* 0x0000000000017941 */ /* 0x000fea0003800000 */
.L_x_89:
        /* <DEDUP_REMOVED lines=12> */
.L_x_92:
[----:B------:R-:W-:Y:S05]  /*44f0*/  BSYNC B1 ;  /* 0x0000000000017941 */ /* 0x000fea0003800000 */
.L_x_91:
        /* <DEDUP_REMOVED lines=12> */
.L_x_94:
[----:B------:R-:W-:Y:S05]  /*45c0*/  BSYNC B1 ;  /* 0x0000000000017941 */ /* 0x000fea0003800000 */
.L_x_93:
        /* <DEDUP_REMOVED lines=12> */
.L_x_96:
[----:B------:R-:W-:Y:S05]  /*4690*/  BSYNC B1 ;  /* 0x0000000000017941 */ /* 0x000fea0003800000 */
.L_x_95:
        /* <DEDUP_REMOVED lines=12> */
.L_x_98:
[----:B------:R-:W-:Y:S05]  /*4760*/  BSYNC B1 ;  /* 0x0000000000017941 */ /* 0x000fea0003800000 */
.L_x_97:
[----:B-----5:R-:W-:Y:S01]  /*4770*/  LOP3.LUT R18, R18, 0xff, RZ, 0xc0, !PT ;  /* 0x000000ff12127812 */ /* 0x020fe200078ec0ff */
[----:B------:R-:W-:Y:S01]  /*4780*/  BSSY B1, `(.L_x_99) ;  /* 0x000000b000017945 */ /* 0x000fe20003800000 */
[----:B------:R-:W-:Y:S02]  /*4790*/  ISETP.LT.OR P2, PT, R29, 0x19, !P1 ;  /* 0x000000191d00780c */ /* 0x000fe40004f41670 */
[----:B------:R-:W-:Y:S02]  /*47a0*/  F2FP.F16.E4M3.UNPACK_B R18, R18 ;  /* 0x00000012ff12723e */ /* 0x000fe400020006ff */
[----:B012---:R-:W-:-:S03]  /*47b0*/  PRMT R16, RZ, 0x7610, R16 ;  /* 0x00007610ff107816 */ /* 0x007fc60000000010 */
[----:B------:R-:W-:-:S05]  /*47c0*/  HADD2.F32 R17, -RZ, R18.H0_H0 ;  /* 0x20000012ff117230 */ /* 0x000fca0000004100 */
[----:B------:R-:W-:-:S04]  /*47d0*/  FMUL R17, R17, R12 ;  /* 0x0000000c11117220 */ /* 0x000fc80000400000 */
[----:B------:R-:W-:-:S05]  /*47e0*/  FFMA R17, R56, R7, R17 ;  /* 0x0000000738117223 */ /* 0x000fca0000000011 */
[----:B------:R-:W-:-:S05]  /*47f0*/  F2FP.SATFINITE.E4M3.F32.PACK_AB_MERGE_C R17, RZ, R17, RZ ;  /* 0x00000011ff11723e */ /* 0x000fca00048070ff */
[----:B------:R0:W-:Y:S01]  /*4800*/  @!P0 STG.E.U8 desc[UR20][R8.64+0x19], R17 ;  /* 0x0000191108008986 */ /* 0x0001e2000c101114 */
[----:B------:R-:W-:Y:S05]  /*4810*/  @P2 BRA `(.L_x_100) ;  /* 0x0000000000042947 */ /* 0x000fea0003800000 */
[----:B------:R1:W5:Y:S02]  /*4820*/  LDG.E.U8 R16, desc[UR20][R14.64+0x18] ;  /* 0x000018140e107981 */ /* 0x000364000c1e1100 */
.L_x_100:
[----:B------:R-:W-:Y:S05]  /*4830*/  BSYNC B1 ;  /* 0x0000000000017941 */ /* 0x000fea0003800000 */
.L_x_99:
        /* <DEDUP_REMOVED lines=12> */
.L_x_102:
[----:B------:R-:W-:Y:S05]  /*4900*/  BSYNC B1 ;  /* 0x0000000000017941 */ /* 0x000fea0003800000 */
.L_x_101:
[----:B------:R-:W-:Y:S05]  /*4910*/  @P1 BRA `(.L_x_103) ;  /* 0x0000000800301947 */ /* 0x000fea0003800000 */
[----:B-----5:R-:W-:-:S04]  /*4920*/  LOP3.LUT R8, R8, 0xff, RZ, 0xc0, !PT ;  /* 0x000000ff08087812 */ /* 0x020fc800078ec0ff */
[----:B------:R-:W-:-:S05]  /*4930*/  F2FP.F16.E4M3.UNPACK_B R8, R8 ;  /* 0x00000008ff08723e */ /* 0x000fca00020006ff */
[----:B0-----:R-:W-:-:S05]  /*4940*/  HADD2.F32 R9, -RZ, R8.H0_H0 ;  /* 0x20000008ff097230 */ /* 0x001fca0000004100 */
[----:B------:R-:W-:-:S04]  /*4950*/  FMUL R9, R9, R12 ;  /* 0x0000000c09097220 */ /* 0x000fc80000400000 */
[----:B------:R-:W-:-:S05]  /*4960*/  FFMA R9, R22, R7, R9 ;  /* 0x0000000716097223 */ /* 0x000fca0000000009 */
[----:B------:R-:W-:-:S05]  /*4970*/  F2FP.SATFINITE.E4M3.F32.PACK_AB_MERGE_C R9, RZ, R9, RZ ;  /* 0x00000009ff09723e */ /* 0x000fca00048070ff */
[----:B------:R0:W-:Y:S01]  /*4980*/  STG.E.U8 desc[UR20][R10.64+0x19], R9 ;  /* 0x000019090a007986 */ /* 0x0001e2000c101114 */
[----:B------:R-:W-:Y:S05]  /*4990*/  BRA `(.L_x_103) ;  /* 0x0000000800107947 */ /* 0x000fea0003800000 */
.L_x_38:
[----:B------:R-:W-:Y:S01]  /*49a0*/  ISETP.GE.AND P3, PT, R30, 0x1, PT ;  /* 0x000000011e00780c */ /* 0x000fe20003f66270 */
[-C--:B--2---:R-:W-:Y:S01]  /*49b0*/  FMUL R84, R84, R7.reuse ;  /* 0x0000000754547220 */ /* 0x084fe20000400000 */
[----:B------:R-:W-:Y:S01]  /*49c0*/  ISETP.GE.AND P2, PT, R30, 0x9, PT ;  /* 0x000000091e00780c */ /* 0x000fe20003f46270 */
[-C--:B------:R-:W-:Y:S01]  /*49d0*/  FMUL R83, R83, R7.reuse ;  /* 0x0000000753537220 */ /* 0x080fe20000400000 */
[----:B------:R-:W-:Y:S01]  /*49e0*/  ISETP.LT.OR P6, PT, R29, 0x2, !P3 ;  /* 0x000000021d00780c */ /* 0x000fe20005fc1670 */
[-C--:B------:R-:W-:Y:S01]  /*49f0*/  FMUL R81, R81, R7.reuse ;  /* 0x0000000751517220 */ /* 0x080fe20000400000 */
[----:B------:R-:W-:Y:S01]  /*4a00*/  ISETP.LT.OR P5, PT, R29, 0x1, !P3 ;  /* 0x000000011d00780c */ /* 0x000fe20005fa1670 */
[-C--:B------:R-:W-:Y:S01]  /*4a10*/  FMUL R82, R82, R7.reuse ;  /* 0x0000000752527220 */ /* 0x080fe20000400000 */
[----:B------:R-:W-:Y:S01]  /*4a20*/  F2FP.SATFINITE.E4M3.F32.PACK_AB_MERGE_C R19, RZ, R84, RZ ;  /* 0x00000054ff13723e */ /* 0x000fe200048070ff */
[-C--:B------:R-:W-:Y:S01]  /*4a30*/  FMUL R79, R79, R7.reuse ;  /* 0x000000074f4f7220 */ /* 0x080fe20000400000 */
[C---:B------:R-:W-:Y:S01]  /*4a40*/  ISETP.LT.OR P0, PT, R29.reuse, 0x1, !P2 ;  /* 0x000000011d00780c */ /* 0x040fe20005701670 */
[-C--:B------:R-:W-:Y:S01]  /*4a50*/  FMUL R80, R80, R7.reuse ;  /* 0x0000000750507220 */ /* 0x080fe20000400000 */
[----:B------:R-:W-:Y:S01]  /*4a60*/  ISETP.LT.OR P1, PT, R29, 0x2, !P2 ;  /* 0x000000021d00780c */ /* 0x000fe20005721670 */
[----:B------:R-:W-:Y:S01]  /*4a70*/  FMUL R77, R77, R7 ;  /* 0x000000074d4d7220 */ /* 0x000fe20000400000 */
[----:B------:R-:W-:Y:S01]  /*4a80*/  F2FP.SATFINITE.E4M3.F32.PACK_AB_MERGE_C R83, RZ, R83, RZ ;  /* 0x00000053ff53723e */ /* 0x000fe200048070ff */
[----:B------:R-:W-:Y:S01]  /*4a90*/  FMUL R78, R78, R7 ;  /* 0x000000074e4e7220 */ /* 0x000fe20000400000 */
[----:B------:R-:W-:Y:S01]  /*4aa0*/  F2FP.SATFINITE.E4M3.F32.PACK_AB_MERGE_C R81, RZ, R81, RZ ;  /* 0x00000051ff51723e */ /* 0x000fe200048070ff */
[----:B------:R0:W-:Y:S01]  /*4ab0*/  @!P6 STG.E.U8 desc[UR20][R16.64+0x1], R19 ;  /* 0x000001131000e986 */ /* 0x0001e2000c101114 */
[----:B------:R-:W-:Y:S01]  /*4ac0*/  ISETP.LT.OR P6, PT, R29, 0x9, !P3 ;  /* 0x000000091d00780c */ /* 0x000fe20005fc1670 */
[----:B------:R-:W-:Y:S01]  /*4ad0*/  FMUL R75, R75, R7 ;  /* 0x000000074b4b7220 */ /* 0x000fe20000400000 */
[----:B------:R-:W-:Y:S01]  /*4ae0*/  F2FP.SATFINITE.E4M3.F32.PACK_AB_MERGE_C R21, RZ, R82, RZ ;  /* 0x00000052ff15723e */ /* 0x000fe200048070ff */
[----:B------:R-:W-:Y:S01]  /*4af0*/  @!P5 STG.E.U8 desc[UR20][R16.64], R83 ;  /* 0x000000531000d986 */ /* 0x000fe2000c101114 */
[----:B------:R-:W-:Y:S01]  /*4b00*/  F2FP.SATFINITE.E4M3.F32.PACK_AB_MERGE_C R79, RZ, R79, RZ ;  /* 0x0000004fff4f723e */ /* 0x000fe200048070ff */
[-C--:B------:R-:W-:Y:S01]  /*4b10*/  FMUL R76, R76, R7.reuse ;  /* 0x000000074c4c7220 */ /* 0x080fe20000400000 */
[C---:B------:R-:W-:Y:S01]  /*4b20*/  ISETP.LT.OR P5, PT, R29.reuse, 0xa, !P2 ;  /* 0x0000000a1d00780c */ /* 0x040fe200057a1670 */
[----:B------:R-:W-:Y:S01]  /*4b30*/  @!P0 STG.E.U8 desc[UR20][R14.64], R81 ;  /* 0x000000510e008986 */ /* 0x000fe2000c101114 */
[----:B------:R-:W-:Y:S01]  /*4b40*/  ISETP.LT.OR P0, PT, R29, 0xa, !P3 ;  /* 0x0000000a1d00780c */ /* 0x000fe20005f01670 */
[----:B------:R-:W-:Y:S01]  /*4b50*/  FMUL R73, R73, R7 ;  /* 0x0000000749497220 */ /* 0x000fe20000400000 */
[----:B------:R-:W-:Y:S01]  /*4b60*/  F2FP.SATFINITE.E4M3.F32.PACK_AB_MERGE_C R77, RZ, R77, RZ ;  /* 0x0000004dff4d723e */ /* 0x000fe200048070ff */
[----:B------:R1:W-:Y:S01]  /*4b70*/  @!P1 STG.E.U8 desc[UR20][R14.64+0x1], R21 ;  /* 0x000001150e009986 */ /* 0x0003e2000c101114 */
[C---:B------:R-:W-:Y:S01]  /*4b80*/  ISETP.LT.OR P1, PT, R29.reuse, 0x9, !P2 ;  /* 0x000000091d00780c */ /* 0x040fe20005721670 */
[-C--:B------:R-:W-:Y:S01]  /*4b90*/  FMUL R74, R74, R7.reuse ;  /* 0x000000074a4a7220 */ /* 0x080fe20000400000 */
[----:B0-----:R-:W-:Y:S01]  /*4ba0*/  F2FP.SATFINITE.E4M3.F32.PACK_AB_MERGE_C R19, RZ, R80, RZ ;  /* 0x00000050ff13723e */ /* 0x001fe200048070ff */
[----:B------:R-:W-:Y:S01]  /*4bb0*/  @!P6 STG.E.U8 desc[UR20][R16.64+0x8], R79 ;  /* 0x0000084f1000e986 */ /* 0x000fe2000c101114 */
[----:B------:R-:W-:Y:S01]  /*4bc0*/  ISETP.LT.OR P6, PT, R29, 0x11, !P3 ;  /* 0x000000111d00780c */ /* 0x000fe20005fc1670 */
[----:B------:R-:W-:Y:S01]  /*4bd0*/  FMUL R71, R71, R7 ;  /* 0x0000000747477220 */ /* 0x000fe20000400000 */
[----:B------:R-:W-:Y:S01]  /*4be0*/  F2FP.SATFINITE.E4M3.F32.PACK_AB_MERGE_C R75, RZ, R75, RZ ;  /* 0x0000004bff4b723e */ /* 0x000fe200048070ff */
[----:B------:R-:W-:Y:S01]  /*4bf0*/  FMUL R72, R72, R7 ;  /* 0x0000000748487220 */ /* 0x000fe20000400000 */
[----:B------:R-:W-:Y:S01]  /*4c00*/  F2FP.SATFINITE.E4M3.F32.PACK_AB_MERGE_C R73, RZ, R73, RZ ;  /* 0x00000049ff49723e */ /* 0x000fe200048070ff */
[----:B------:R0:W-:Y:S01]  /*4c10*/  @!P0 STG.E.U8 desc[UR20][R16.64+0x9], R19 ;  /* 0x0000091310008986 */ /* 0x0001e2000c101114 */
[----:B------:R-:W-:Y:S01]  /*4c20*/  ISETP.LT.OR P0, PT, R29, 0x12, !P3 ;  /* 0x000000121d00780c */ /* 0x000fe20005f01670 */
[-C--:B------:R-:W-:Y:S01]  /*4c30*/  FMUL R69, R69, R7.reuse ;  /* 0x0000000745457220 */ /* 0x080fe20000400000 */
[----:B-1----:R-:W-:Y:S01]  /*4c40*/  F2FP.SATFINITE.E4M3.F32.PACK_AB_MERGE_C R21, RZ, R78, RZ ;  /* 0x0000004eff15723e */ /* 0x002fe200048070ff */
[----:B------:R-:W-:Y:S01]  /*4c50*/  @!P1 STG.E.U8 desc[UR20][R14.64+0x8], R77 ;  /* 0x0000084d0e009986 */ /* 0x000fe2000c101114 */
[C---:B------:R-:W-:Y:S01]  /*4c60*/  ISETP.LT.OR P1, PT, R29.reuse, 0x11, !P2 ;  /* 0x000000111d00780c */ /* 0x040fe20005721670 */
[----:B------:R-:W-:Y:S01]  /*4c70*/  FMUL R70, R70, R7 ;  /* 0x0000000746467220 */ /* 0x000fe20000400000 */
[----:B------:R-:W-:Y:S01]  /*4c80*/  F2FP.SATFINITE.E4M3.F32.PACK_AB_MERGE_C R71, RZ, R71, RZ ;  /* 0x00000047ff47723e */ /* 0x000fe200048070ff */
[----:B------:R1:W-:Y:S01]  /*4c90*/  @!P5 STG.E.U8 desc[UR20][R14.64+0x9], R21 ;  /* 0x000009150e00d986 */ /* 0x0003e2000c101114 */
[----:B------:R-:W-:Y:S01]  /*4ca0*/  ISETP.LT.OR P5, PT, R29, 0x12, !P2 ;  /* 0x000000121d00780c */ /* 0x000fe200057a1670 */
[-C--:B------:R-:W-:Y:S01]  /*4cb0*/  FMUL R67, R67, R7.reuse ;  /* 0x0000000743437220 */ /* 0x080fe20000400000 */
[----:B------:R-:W-:Y:S01]  /*4cc0*/  F2FP.SATFINITE.E4M3.F32.PACK_AB_MERGE_C R25, RZ, R72, RZ ;  /* 0x00000048ff19723e */ /* 0x000fe200048070ff */
[----:B------:R-:W-:Y:S01]  /*4cd0*/  @!P6 STG.E.U8 desc[UR20][R16.64+0x10], R75 ;  /* 0x0000104b1000e986 */ /* 0x000fe2000c101114 */
[C---:B------:R-:W-:Y:S01]  /*4ce0*/  ISETP.LT.OR P6, PT, R29.reuse, 0x19, !P3 ;  /* 0x000000191d00780c */ /* 0x040fe20005fc1670 */
[-C--:B------:R-:W-:Y:S01]  /*4cf0*/  FMUL R68, R68, R7.reuse ;  /* 0x0000000744447220 */ /* 0x080fe20000400000 */
[----:B------:R-:W-:Y:S01]  /*4d00*/  ISETP.LT.OR P3, PT, R29, 0x1a, !P3 ;  /* 0x0000001a1d00780c */ /* 0x000fe20005f61670 */
[-C--:B------:R-:W-:Y:S01]  /*4d10*/  FMUL R65, R65, R7.reuse ;  /* 0x0000000741417220 */ /* 0x080fe20000400000 */
[----:B0-----:R-:W-:Y:S01]  /*4d20*/  F2FP.SATFINITE.E4M3.F32.PACK_AB_MERGE_C R19, RZ, R76, RZ ;  /* 0x0000004cff13723e */ /* 0x001fe200048070ff */
[----:B------:R-:W-:Y:S01]  /*4d30*/  FMUL R66, R66, R7 ;  /* 0x0000000742427220 */ /* 0x000fe20000400000 */
[----:B------:R-:W-:Y:S01]  /*4d40*/  F2FP.SATFINITE.E4M3.F32.PACK_AB_MERGE_C R69, RZ, R69, RZ ;  /* 0x00000045ff45723e */ /* 0x000fe200048070ff */
[----:B------:R-:W-:Y:S01]  /*4d50*/  FMUL R64, R64, R7 ;  /* 0x0000000740407220 */ /* 0x000fe20000400000 */
[----:B-1----:R-:W-:Y:S01]  /*4d60*/  F2FP.SATFINITE.E4M3.F32.PACK_AB_MERGE_C R21, RZ, R74, RZ ;  /* 0x0000004aff15723e */ /* 0x002fe200048070ff */
[----:B------:R0:W-:Y:S01]  /*4d70*/  @!P0 STG.E.U8 desc[UR20][R16.64+0x11], R19 ;  /* 0x0000111310008986 */ /* 0x0001e2000c101114 */
[----:B------:R-:W-:Y:S01]  /*4d80*/  F2FP.SATFINITE.E4M3.F32.PACK_AB_MERGE_C R67, RZ, R67, RZ ;  /* 0x00000043ff43723e */ /* 0x000fe200048070ff */
[-C--:B------:R-:W-:Y:S01]  /*4d90*/  FMUL R63, R63, R7.reuse ;  /* 0x000000073f3f7220 */ /* 0x080fe20000400000 */
[C---:B------:R-:W-:Y:S01]  /*4da0*/  ISETP.GE.AND P0, PT, R30.reuse, 0x89, PT ;  /* 0x000000891e00780c */ /* 0x040fe20003f06270 */
[----:B------:R-:W-:Y:S01]  /*4db0*/  @!P1 STG.E.U8 desc[UR20][R14.64+0x10], R73 ;  /* 0x000010490e009986 */ /* 0x000fe2000c101114 */
[----:B------:R-:W-:Y:S01]  /*4dc0*/  ISETP.GE.AND P1, PT, R30, 0x81, PT ;  /* 0x000000811e00780c */ /* 0x000fe20003f26270 */
[----:B------:R-:W-:Y:S01]  /*4dd0*/  FMUL R61, R61, R7 ;  /* 0x000000073d3d7220 */ /* 0x000fe20000400000 */
[----:B------:R-:W-:Y:S01]  /*4de0*/  F2FP.SATFINITE.E4M3.F32.PACK_AB_MERGE_C R65, RZ, R65, RZ ;  /* 0x00000041ff41723e */ /* 0x000fe200048070ff */
[----:B------:R-:W-:Y:S01]  /*4df0*/  @!P5 STG.E.U8 desc[UR20][R14.64+0x11], R21 ;  /* 0x000011150e00d986 */ /* 0x000fe2000c101114 */
[C---:B------:R-:W-:Y:S01]  /*4e00*/  ISETP.LT.OR P5, PT, R29.reuse, 0x19, !P2 ;  /* 0x000000191d00780c */ /* 0x040fe200057a1670 */
[-C--:B------:R-:W-:Y:S01]  /*4e10*/  FMUL R62, R62, R7.reuse ;  /* 0x000000073e3e7220 */ /* 0x080fe20000400000 */
[C---:B------:R-:W-:Y:S01]  /*4e20*/  ISETP.LT.OR P2, PT, R29.reuse, 0x1a, !P2 ;  /* 0x0000001a1d00780c */ /* 0x040fe20005741670 */
[----:B------:R-:W-:Y:S01]  /*4e30*/  @!P6 STG.E.U8 desc[UR20][R16.64+0x18], R71 ;  /* 0x000018471000e986 */ /* 0x000fe2000c101114 */
[C---:B------:R-:W-:Y:S01]  /*4e40*/  ISETP.LT.OR P6, PT, R29.reuse, 0x1, !P1 ;  /* 0x000000011d00780c */ /* 0x040fe20004fc1670 */
[-C--:B------:R-:W-:Y:S01]  /*4e50*/  FMUL R60, R60, R7.reuse ;  /* 0x000000073c3c7220 */ /* 0x080fe20000400000 */
[----:B0-----:R-:W-:Y:S01]  /*4e60*/  F2FP.SATFINITE.E4M3.F32.PACK_AB_MERGE_C R19, RZ, R70, RZ ;  /* 0x00000046ff13723e */ /* 0x001fe200048070ff */
[----:B------:R0:W-:Y:S01]  /*4e70*/  @!P3 STG.E.U8 desc[UR20][R16.64+0x19], R25 ;  /* 0x000019191000b986 */ /* 0x0001e2000c101114 */
[----:B------:R-:W-:Y:S01]  /*4e80*/  ISETP.LT.OR P3, PT, R29, 0x2, !P1 ;  /* 0x000000021d00780c */ /* 0x000fe20004f61670 */
[----:B------:R-:W-:Y:S01]  /*4e90*/  FMUL R59, R59, R7 ;  /* 0x000000073b3b7220 */ /* 0x000fe20000400000 */
[----:B------:R-:W-:Y:S01]  /*4ea0*/  F2FP.SATFINITE.E4M3.F32.PACK_AB_MERGE_C R63, RZ, R63, RZ ;  /* 0x0000003fff3f723e */ /* 0x000fe200048070ff */
[----:B------:R-:W-:Y:S01]  /*4eb0*/  FMUL R57, R57, R7 ;  /* 0x0000000739397220 */ /* 0x000fe20000400000 */
[----:B------:R-:W-:Y:S01]  /*4ec0*/  F2FP.SATFINITE.E4M3.F32.PACK_AB_MERGE_C R61, RZ, R61, RZ ;  /* 0x0000003dff3d723e */ /* 0x000fe200048070ff */
[----:B------:R-:W-:Y:S01]  /*4ed0*/  @!P5 STG.E.U8 desc[UR20][R14.64+0x18], R69 ;  /* 0x000018450e00d986 */ /* 0x000fe2000c101114 */
[C---:B------:R-:W-:Y:S01]  /*4ee0*/  ISETP.LT.OR P5, PT, R29.reuse, 0x1, !P0 ;  /* 0x000000011d00780c */ /* 0x040fe200047a1670 */
[----:B------:R-:W-:Y:S01]  /*4ef0*/  FMUL R58, R58, R7 ;  /* 0x000000073a3a7220 */ /* 0x000fe20000400000 */
[----:B------:R-:W-:Y:S01]  /*4f00*/  F2FP.SATFINITE.E4M3.F32.PACK_AB_MERGE_C R59, RZ, R59, RZ ;  /* 0x0000003bff3b723e */ /* 0x000fe200048070ff */
[----:B------:R1:W-:Y:S01]  /*4f10*/  @!P2 STG.E.U8 desc[UR20][R14.64+0x19], R19 ;  /* 0x000019130e00a986 */ /* 0x0003e2000c101114 */
[----:B------:R-:W-:Y:S01]  /*4f20*/  ISETP.LT.OR P2, PT, R29, 0xa, !P1 ;  /* 0x0000000a1d00780c */ /* 0x000fe20004f41670 */
[-C--:B------:R-:W-:Y:S01]  /*4f30*/  FMUL R23, R23, R7.reuse ;  /* 0x0000000717177220 */ /* 0x080fe20000400000 */
[----:B0-----:R-:W-:Y:S01]  /*4f40*/  F2FP.SATFINITE.E4M3.F32.PACK_AB_MERGE_C R17, RZ, R68, RZ ;  /* 0x00000044ff11723e */ /* 0x001fe200048070ff */
[----:B------:R-:W-:Y:S01]  /*4f50*/  @!P6 STG.E.U8 desc[UR20][R8.64], R67 ;  /* 0x000000430800e986 */ /* 0x000fe2000c101114 */
[----:B------:R-:W-:Y:S01]  /*4f60*/  ISETP.LT.OR P6, PT, R29, 0x2, !P0 ;  /* 0x000000021d00780c */ /* 0x000fe200047c1670 */
[-C--:B------:R-:W-:Y:S01]  /*4f70*/  FMUL R56, R56, R7.reuse ;  /* 0x0000000738387220 */ /* 0x080fe20000400000 */
[-C--:B------:R-:W-:Y:S01]  /*4f80*/  FMUL R13, R13, R7.reuse ;  /* 0x000000070d0d7220 */ /* 0x080fe20000400000 */
[----:B------:R0:W-:Y:S01]  /*4f90*/  @!P3 STG.E.U8 desc[UR20][R8.64+0x1], R17 ;  /* 0x000001110800b986 */ /* 0x0001e2000c101114 */
[----:B------:R-:W-:Y:S01]  /*4fa0*/  ISETP.LT.OR P3, PT, R29, 0x9, !P1 ;  /* 0x000000091d00780c */ /* 0x000fe20004f61670 */
[----:B------:R-:W-:Y:S01]  /*4fb0*/  FMUL R22, R22, R7 ;  /* 0x0000000716167220 */ /* 0x000fe20000400000 */
[----:B------:R-:W-:Y:S01]  /*4fc0*/  F2FP.SATFINITE.E4M3.F32.PACK_AB_MERGE_C R57, RZ, R57, RZ ;  /* 0x00000039ff39723e */ /* 0x000fe200048070ff */
[----:B------:R-:W-:Y:S01]  /*4fd0*/  @!P5 STG.E.U8 desc[UR20][R10.64], R65 ;  /* 0x000000410a00d986 */ /* 0x000fe2000c101114 */
[----:B-1----:R-:W-:-:S02]  /*4fe0*/  F2FP.SATFINITE.E4M3.F32.PACK_AB_MERGE_C R15, RZ, R66, RZ ;  /* 0x00000042ff0f723e */ /* 0x002fc400048070ff */
[C---:B------:R-:W-:Y:S02]  /*4ff0*/  ISETP.LT.OR P5, PT, R29.reuse, 0x9, !P0 ;  /* 0x000000091d00780c */ /* 0x040fe400047a1670 */
[----:B------:R-:W-:Y:S01]  /*5000*/  F2FP.SATFINITE.E4M3.F32.PACK_AB_MERGE_C R23, RZ, R23, RZ ;  /* 0x00000017ff17723e */ /* 0x000fe200048070ff */
[----:B------:R1:W-:Y:S01]  /*5010*/  @!P6 STG.E.U8 desc[UR20][R10.64+0x1], R15 ;  /* 0x0000010f0a00e986 */ /* 0x0003e2000c101114 */
[C---:B------:R-:W-:Y:S02]  /*5020*/  ISETP.LT.OR P6, PT, R29.reuse, 0xa, !P0 ;  /* 0x0000000a1d00780c */ /* 0x040fe400047c1670 */
[----:B0-----:R-:W-:Y:S01]  /*5030*/  F2FP.SATFINITE.E4M3.F32.PACK_AB_MERGE_C R17, RZ, R64, RZ ;  /* 0x00000040ff11723e */ /* 0x001fe200048070ff */
[----:B------:R-:W-:Y:S01]  /*5040*/  @!P3 STG.E.U8 desc[UR20][R8.64+0x8], R63 ;  /* 0x0000083f0800b986 */ /* 0x000fe2000c101114 */
[C---:B------:R-:W-:Y:S02]  /*5050*/  ISETP.LT.OR P3, PT, R29.reuse, 0x11, !P1 ;  /* 0x000000111d00780c */ /* 0x040fe40004f61670 */
[----:B------:R-:W-:Y:S01]  /*5060*/  F2FP.SATFINITE.E4M3.F32.PACK_AB_MERGE_C R13, RZ, R13, RZ ;  /* 0x0000000dff0d723e */ /* 0x000fe200048070ff */
[----:B------:R0:W-:Y:S01]  /*5070*/  @!P2 STG.E.U8 desc[UR20][R8.64+0x9], R17 ;  /* 0x000009110800a986 */ /* 0x0001e2000c101114 */
[----:B------:R-:W-:-:S02]  /*5080*/  ISETP.LT.OR P2, PT, R29, 0x12, !P1 ;  /* 0x000000121d00780c */ /* 0x000fc40004f41670 */
[----:B------:R-:W-:Y:S01]  /*5090*/  F2FP.SATFINITE.E4M3.F32.PACK_AB_MERGE_C R19, RZ, R22, RZ ;  /* 0x00000016ff13723e */ /* 0x000fe200048070ff */
[----:B------:R-:W-:Y:S01]  /*50a0*/  @!P5 STG.E.U8 desc[UR20][R10.64+0x8], R61 ;  /* 0x0000083d0a00d986 */ /* 0x000fe2000c101114 */
[----:B-1----:R-:W-:Y:S02]  /*50b0*/  F2FP.SATFINITE.E4M3.F32.PACK_AB_MERGE_C R15, RZ, R62, RZ ;  /* 0x0000003eff0f723e */ /* 0x002fe400048070ff */
[----:B------:R-:W-:-:S03]  /*50c0*/  ISETP.LT.OR P5, PT, R29, 0x11, !P0 ;  /* 0x000000111d00780c */ /* 0x000fc600047a1670 */
[----:B------:R1:W-:Y:S01]  /*50d0*/  @!P6 STG.E.U8 desc[UR20][R10.64+0x9], R15 ;  /* 0x0000090f0a00e986 */ /* 0x0003e2000c101114 */
[C---:B------:R-:W-:Y:S02]  /*50e0*/  ISETP.LT.OR P6, PT, R29.reuse, 0x12, !P0 ;  /* 0x000000121d00780c */ /* 0x040fe400047c1670 */
[----:B0-----:R-:W-:Y:S01]  /*50f0*/  F2FP.SATFINITE.E4M3.F32.PACK_AB_MERGE_C R17, RZ, R60, RZ ;  /* 0x0000003cff11723e */ /* 0x001fe200048070ff */
[----:B------:R-:W-:Y:S01]  /*5100*/  @!P3 STG.E.U8 desc[UR20][R8.64+0x10], R59 ;  /* 0x0000103b0800b986 */ /* 0x000fe2000c101114 */
[C---:B------:R-:W-:Y:S02]  /*5110*/  ISETP.LT.OR P3, PT, R29.reuse, 0x19, !P0 ;  /* 0x000000191d00780c */ /* 0x040fe40004761670 */
[C---:B------:R-:W-:Y:S01]  /*5120*/  ISETP.LT.OR P0, PT, R29.reuse, 0x1a, !P0 ;  /* 0x0000001a1d00780c */ /* 0x040fe20004701670 */
[----:B------:R0:W-:Y:S01]  /*5130*/  @!P2 STG.E.U8 desc[UR20][R8.64+0x11], R17 ;  /* 0x000011110800a986 */ /* 0x0001e2000c101114 */
[C---:B------:R-:W-:Y:S02]  /*5140*/  ISETP.LT.OR P2, PT, R29.reuse, 0x19, !P1 ;  /* 0x000000191d00780c */ /* 0x040fe40004f41670 */
[----:B------:R-:W-:Y:S01]  /*5150*/  ISETP.LT.OR P1, PT, R29, 0x1a, !P1 ;  /* 0x0000001a1d00780c */ /* 0x000fe20004f21670 */
[----:B------:R2:W-:Y:S01]  /*5160*/  @!P5 STG.E.U8 desc[UR20][R10.64+0x10], R57 ;  /* 0x000010390a00d986 */ /* 0x0005e2000c101114 */
[----:B-1----:R-:W-:-:S05]  /*5170*/  F2FP.SATFINITE.E4M3.F32.PACK_AB_MERGE_C R15, RZ, R58, RZ ;  /* 0x0000003aff0f723e */ /* 0x002fca00048070ff */
[----:B------:R2:W-:Y:S01]  /*5180*/  @!P6 STG.E.U8 desc[UR20][R10.64+0x11], R15 ;  /* 0x0000110f0a00e986 */ /* 0x0005e2000c101114 */
[----:B0-----:R-:W-:-:S03]  /*5190*/  F2FP.SATFINITE.E4M3.F32.PACK_AB_MERGE_C R17, RZ, R56, RZ ;  /* 0x00000038ff11723e */ /* 0x001fc600048070ff */
[----:B------:R2:W-:Y:S04]  /*51a0*/  @!P2 STG.E.U8 desc[UR20][R8.64+0x18], R23 ;  /* 0x000018170800a986 */ /* 0x0005e8000c101114 */
[----:B------:R2:W-:Y:S04]  /*51b0*/  @!P1 STG.E.U8 desc[UR20][R8.64+0x19], R17 ;  /* 0x0000191108009986 */ /* 0x0005e8000c101114 */
[----:B------:R2:W-:Y:S04]  /*51c0*/  @!P3 STG.E.U8 desc[UR20][R10.64+0x18], R13 ;  /* 0x0000180d0a00b986 */ /* 0x0005e8000c101114 */
[----:B------:R2:W-:Y:S02]  /*51d0*/  @!P0 STG.E.U8 desc[UR20][R10.64+0x19], R19 ;  /* 0x000019130a008986 */ /* 0x0005e4000c101114 */
.L_x_103:
[----:B------:R-:W-:Y:S05]  /*51e0*/  BSYNC B0 ;  /* 0x0000000000007941 */ /* 0x000fea0003800000 */
.L_x_37:
[----:B------:R-:W-:Y:S01]  /*51f0*/  ULDC UR6, c[0x0][0xc] ;  /* 0x0000030000067ab9 */ /* 0x000fe20000000800 */
[----:B------:R-:W-:Y:S01]  /*5200*/  ULDC UR7, c[0x0][0x10] ;  /* 0x0000040000077ab9 */ /* 0x000fe20000000800 */
[----:B0-2---:R-:W0:Y:S01]  /*5210*/  LDC R9, c[0x0][0x14] ;  /* 0x00000500ff097b82 */ /* 0x005e220000000800 */
[----:B------:R-:W-:Y:S01]  /*5220*/  UIMAD.WIDE.U32 UR6, UR6, UR7, URZ ;  /* 0x00000007060672a5 */ /* 0x000fe2000f8e003f */
[----:B-----5:R-:W-:Y:S01]  /*5230*/  PRMT R8, RZ, 0x7610, R8 ;  /* 0x00007610ff087816 */ /* 0x020fe20000000008 */
[----:B-1-34-:R-:W-:Y:S02]  /*5240*/  IMAD.MOV.U32 R15, RZ, RZ, -0x1 ;  /* 0xffffffffff0f7424 */ /* 0x01afe400078e00ff */
[----:B------:R-:W-:Y:S02]  /*5250*/  IMAD.MOV.U32 R20, RZ, RZ, -0x1 ;  /* 0xffffffffff147424 */ /* 0x000fe400078e00ff */
[----:B0-----:R-:W-:-:S04]  /*5260*/  IMAD.WIDE.U32 R4, R9, UR6, R4 ;  /* 0x0000000609047c25 */ /* 0x001fc8000f8e0004 */
[----:B------:R-:W-:Y:S01]  /*5270*/  IMAD R9, R9, UR7, RZ ;  /* 0x0000000709097c24 */ /* 0x000fe2000f8e02ff */
[----:B------:R-:W-:Y:S02]  /*5280*/  ULDC.64 UR6, c[0x0][0x650] ;  /* 0x0001940000067ab9 */ /* 0x000fe40000000a00 */
[----:B------:R-:W-:Y:S01]  /*5290*/  ISETP.GE.U32.AND P0, PT, R4, UR6, PT ;  /* 0x0000000604007c0c */ /* 0x000fe2000bf06070 */
[----:B------:R-:W-:-:S05]  /*52a0*/  IMAD.IADD R5, R5, 0x1, R9 ;  /* 0x0000000105057824 */ /* 0x000fca00078e0209 */
[----:B------:R-:W-:-:S13]  /*52b0*/  ISETP.GE.U32.AND.EX P0, PT, R5, UR7, PT, P0 ;  /* 0x0000000705007c0c */ /* 0x000fda000bf06100 */
[----:B------:R-:W-:Y:S05]  /*52c0*/  @P0 BRA `(.L_x_104) ;  /* 0x0000000400600947 */ /* 0x000fea0003800000 */
[----:B------:R-:W0:Y:S01]  /*52d0*/  S2R R21, SR_CTAID.X ;  /* 0x0000000000157919 */ /* 0x000e220000002500 */
[----:B------:R-:W1:Y:S01]  /*52e0*/  LDC.64 R16, c[0x0][0x628] ;  /* 0x00018a00ff107b82 */ /* 0x000e620000000a00 */
[----:B------:R-:W-:Y:S01]  /*52f0*/  ULDC UR6, c[0x0][0x150] ;  /* 0x0000540000067ab9 */ /* 0x000fe20000000800 */
[----:B------:R-:W-:Y:S01]  /*5300*/  IMAD.MOV.U32 R14, RZ, RZ, R4 ;  /* 0x000000ffff0e7224 */ /* 0x000fe200078e0004 */
[----:B------:R-:W2:Y:S01]  /*5310*/  S2R R25, SR_CTAID.Y ;  /* 0x0000000000197919 */ /* 0x000ea20000002600 */
[----:B------:R-:W-:-:S04]  /*5320*/  IMAD.MOV.U32 R15, RZ, RZ, R5 ;  /* 0x000000ffff0f7224 */ /* 0x000fc800078e0005 */
[----:B------:R-:W3:Y:S08]  /*5330*/  LDC R26, c[0x0][0x144] ;  /* 0x00005100ff1a7b82 */ /* 0x000ef00000000800 */
[----:B------:R-:W4:Y:S08]  /*5340*/  LDC R18, c[0x0][0x630] ;  /* 0x00018c00ff127b82 */ /* 0x000f300000000800 */
[----:B------:R-:W2:Y:S01]  /*5350*/  LDC.64 R22, c[0x0][0x620] ;  /* 0x00018800ff167b82 */ /* 0x000ea20000000a00 */
[----:B-1----:R-:W-:-:S04]  /*5360*/  ISETP.NE.U32.AND P0, PT, R16, RZ, PT ;  /* 0x000000ff1000720c */ /* 0x002fc80003f05070 */
[----:B------:R-:W-:Y:S02]  /*5370*/  ISETP.NE.AND.EX P0, PT, R17, RZ, PT, P0 ;  /* 0x000000ff1100720c */ /* 0x000fe40003f05300 */
[----:B0-----:R-:W-:-:S05]  /*5380*/  I2FP.F32.U32 R8, R21 ;  /* 0x0000001500087245 */ /* 0x001fca0000201000 */
[----:B------:R-:W-:-:S04]  /*5390*/  FMUL R8, R8, UR6 ;  /* 0x0000000608087c20 */ /* 0x000fc80008400000 */
[----:B------:R0:W1:Y:S02]  /*53a0*/  F2I.U32.TRUNC.NTZ R24, R8 ;  /* 0x0000000800187305 */ /* 0x000064000020f000 */
[----:B---34-:R-:W-:Y:S05]  /*53b0*/  @!P0 BRA `(.L_x_105) ;  /* 0x0000000000288947 */ /* 0x018fea0003800000 */
[----:B------:R-:W3:Y:S02]  /*53c0*/  LDC R9, c[0x0][0x634] ;  /* 0x00018d00ff097b82 */ /* 0x000ee40000000800 */
[----:B---3--:R-:W-:-:S05]  /*53d0*/  IADD3 R13, P0, R4, R9, RZ ;  /* 0x00000009040d7210 */ /* 0x008fca0007f1e0ff */
[----:B------:R-:W-:-:S04]  /*53e0*/  IMAD.X R19, RZ, RZ, R5, P0 ;  /* 0x000000ffff137224 */ /* 0x000fc800000e0605 */
[----:B0-----:R-:W-:-:S04]  /*53f0*/  IMAD.WIDE.U32 R8, R19, R16, RZ ;  /* 0x0000001013087225 */ /* 0x001fc800078e00ff */
[----:B------:R-:W-:-:S04]  /*5400*/  IMAD.WIDE.U32 R10, P0, R13, R17, R8 ;  /* 0x000000110d0a7225 */ /* 0x000fc80007800008 */
[----:B------:R-:W-:-:S04]  /*5410*/  IMAD.WIDE.U32 R8, R13, R16, RZ ;  /* 0x000000100d087225 */ /* 0x000fc800078e00ff */
[----:B------:R-:W-:Y:S01]  /*5420*/  IMAD.X R15, RZ, RZ, RZ, P0 ;  /* 0x000000ffff0f7224 */ /* 0x000fe200000e06ff */
[----:B------:R-:W-:Y:S01]  /*5430*/  IADD3 RZ, P0, R9, R10, RZ ;  /* 0x0000000a09ff7210 */ /* 0x000fe20007f1e0ff */
[----:B------:R-:W-:-:S04]  /*5440*/  IMAD.MOV.U32 R14, RZ, RZ, R11 ;  /* 0x000000ffff0e7224 */ /* 0x000fc800078e000b */
[----:B------:R-:W-:-:S08]  /*5450*/  IMAD.WIDE.U32.X R14, R19, R17, R14, P0 ;  /* 0x00000011130e7225 */ /* 0x000fd000000e040e */
.L_x_105:
[----:B------:R-:W3:Y:S01]  /*5460*/  LDC.64 R32, c[0x0][0x640] ;  /* 0x00019000ff207b82 */ /* 0x000ee20000000a00 */
[-CC-:B------:R-:W-:Y:S01]  /*5470*/  SHF.R.U64 R20, R14, R18.reuse, R15.reuse ;  /* 0x000000120e147219 */ /* 0x180fe2000000120f */
[----:B-1----:R-:W-:Y:S01]  /*5480*/  IMAD.MOV R24, RZ, RZ, -R24 ;  /* 0x000000ffff187224 */ /* 0x002fe200078e0a18 */
[----:B0-----:R-:W-:Y:S01]  /*5490*/  SHF.R.U32.HI R8, RZ, R18, R15 ;  /* 0x00000012ff087219 */ /* 0x001fe2000001160f */
[----:B------:R-:W-:Y:S01]  /*54a0*/  ULDC UR6, c[0x0][0x154] ;  /* 0x0000550000067ab9 */ /* 0x000fe20000000800 */
[----:B------:R-:W-:Y:S01]  /*54b0*/  IADD3 R11, P0, RZ, -R20, RZ ;  /* 0x80000014ff0b7210 */ /* 0x000fe20007f1e0ff */
[----:B------:R-:W-:Y:S02]  /*54c0*/  IMAD.MOV.U32 R13, RZ, RZ, 0x1 ;  /* 0x00000001ff0d7424 */ /* 0x000fe400078e00ff */
[----:B------:R-:W0:Y:S02]  /*54d0*/  LDC R14, c[0x0][0x618] ;  /* 0x00018600ff0e7b82 */ /* 0x000e240000000800 */
[----:B------:R-:W-:-:S04]  /*54e0*/  IMAD.X R9, RZ, RZ, ~R8, P0 ;  /* 0x000000ffff097224 */ /* 0x000fc800000e0e08 */
[-C--:B--2---:R-:W-:Y:S02]  /*54f0*/  IMAD R10, R9, R22.reuse, RZ ;  /* 0x00000016090a7224 */ /* 0x084fe400078e02ff */
[----:B------:R-:W1:Y:S01]  /*5500*/  LDC R28, c[0x0][0x608] ;  /* 0x00018200ff1c7b82 */ /* 0x000e620000000800 */
[----:B------:R-:W-:-:S04]  /*5510*/  IMAD.WIDE.U32 R8, R11, R22, R4 ;  /* 0x000000160b087225 */ /* 0x000fc800078e0004 */
[----:B------:R-:W-:Y:S01]  /*5520*/  IMAD R11, R11, R23, R10 ;  /* 0x000000170b0b7224 */ /* 0x000fe200078e020a */
[----:B------:R-:W-:Y:S01]  /*5530*/  I2FP.F32.U32 R10, R25 ;  /* 0x00000019000a7245 */ /* 0x000fe20000201000 */
[----:B------:R-:W-:Y:S01]  /*5540*/  IMAD R23, R26, R24, R21 ;  /* 0x000000181a177224 */ /* 0x000fe200078e0215 */
[----:B------:R-:W2:Y:S01]  /*5550*/  LDC R30, c[0x0][0x658] ;  /* 0x00019600ff1e7b82 */ /* 0x000ea20000000800 */
[----:B------:R-:W-:Y:S01]  /*5560*/  IMAD.IADD R9, R9, 0x1, R11 ;  /* 0x0000000109097824 */ /* 0x000fe200078e020b */
[----:B---3--:R-:W-:Y:S01]  /*5570*/  ISETP.NE.U32.AND P0, PT, R32, RZ, PT ;  /* 0x000000ff2000720c */ /* 0x008fe20003f05070 */
[----:B------:R-:W-:Y:S01]  /*5580*/  FMUL R10, R10, UR6 ;  /* 0x000000060a0a7c20 */ /* 0x000fe20008400000 */
[----:B------:R-:W-:Y:S02]  /*5590*/  IMAD.MOV.U32 R11, RZ, RZ, -0x1 ;  /* 0xffffffffff0b7424 */ /* 0x000fe400078e00ff */
[----:B------:R-:W-:Y:S01]  /*55a0*/  ISETP.NE.AND.EX P0, PT, R33, RZ, PT, P0 ;  /* 0x000000ff2100720c */ /* 0x000fe20003f05300 */
[----:B------:R3:W4:Y:S01]  /*55b0*/  F2I.U32.TRUNC.NTZ R19, R10 ;  /* 0x0000000a00137305 */ /* 0x000722000020f000 */
[----:B------:R-:W3:Y:S01]  /*55c0*/  LDC R24, c[0x0][0x148] ;  /* 0x00005200ff187b82 */ /* 0x000ee20000000800 */
[----:B0-----:R-:W-:-:S02]  /*55d0*/  SHF.R.U64 R18, R8, R14, R9 ;  /* 0x0000000e08127219 */ /* 0x001fc40000001209 */
[----:B------:R-:W-:-:S05]  /*55e0*/  SHF.R.U32.HI R9, RZ, R14, R9 ;  /* 0x0000000eff097219 */ /* 0x000fca0000011609 */
[----:B------:R-:W0:Y:S01]  /*55f0*/  LDC R21, c[0x0][0x600] ;  /* 0x00018000ff157b82 */ /* 0x000e220000000800 */
[-CC-:B-1----:R-:W-:Y:S02]  /*5600*/  SHF.R.U64 R16, R18, R28.reuse, R9.reuse ;  /* 0x0000001c12107219 */ /* 0x182fe40000001209 */
[----:B------:R-:W-:-:S05]  /*5610*/  SHF.R.U32.HI R9, RZ, R28, R9 ;  /* 0x0000001cff097219 */ /* 0x000fca0000011609 */
[----:B------:R-:W1:Y:S01]  /*5620*/  LDC R26, c[0x0][0x648] ;  /* 0x00019200ff1a7b82 */ /* 0x000e620000000800 */
[-CC-:B--2---:R-:W-:Y:S02]  /*5630*/  SHF.R.U64 R22, R16, R30.reuse, R9.reuse ;  /* 0x0000001e10167219 */ /* 0x184fe40000001209 */
[-C--:B------:R-:W-:Y:S02]  /*5640*/  SHF.L.U32 R11, R11, R30.reuse, RZ ;  /* 0x0000001e0b0b7219 */ /* 0x080fe400000006ff */
[-C--:B------:R-:W-:Y:S01]  /*5650*/  SHF.R.U32.HI R9, RZ, R30.reuse, R9 ;  /* 0x0000001eff097219 */ /* 0x080fe20000011609 */
[----:B------:R-:W-:Y:S01]  /*5660*/  IMAD.MOV.U32 R8, RZ, RZ, R22 ;  /* 0x000000ffff087224 */ /* 0x000fe200078e0016 */
[----:B------:R-:W-:Y:S01]  /*5670*/  SHF.L.U32 R28, R13, R30, RZ ;  /* 0x0000001e0d1c7219 */ /* 0x000fe200000006ff */
[----:B------:R-:W2:Y:S01]  /*5680*/  LDC R29, c[0x0][0x638] ;  /* 0x00018e00ff1d7b82 */ /* 0x000ea20000000800 */
[----:B------:R-:W-:-:S07]  /*5690*/  LOP3.LUT R27, RZ, R11, RZ, 0x33, !PT ;  /* 0x0000000bff1b7212 */ /* 0x000fce00078e33ff */
[----:B------:R-:W0:Y:S01]  /*56a0*/  LDC R31, c[0x0][0x610] ;  /* 0x00018400ff1f7b82 */ /* 0x000e220000000800 */
[----:B----4-:R-:W-:Y:S05]  /*56b0*/  @!P0 BRA `(.L_x_106) ;  /* 0x0000000000288947 */ /* 0x010fea0003800000 */
[----:B------:R-:W4:Y:S02]  /*56c0*/  LDC R13, c[0x0][0x64c] ;  /* 0x00019300ff0d7b82 */ /* 0x000f240000000800 */
[----:B----4-:R-:W-:-:S05]  /*56d0*/  IADD3 R13, P0, R22, R13, RZ ;  /* 0x0000000d160d7210 */ /* 0x010fca0007f1e0ff */
[----:B------:R-:W-:-:S04]  /*56e0*/  IMAD.X R17, RZ, RZ, R9, P0 ;  /* 0x000000ffff117224 */ /* 0x000fc800000e0609 */
[----:B------:R-:W-:-:S04]  /*56f0*/  IMAD.WIDE.U32 R8, R17, R32, RZ ;  /* 0x0000002011087225 */ /* 0x000fc800078e00ff */
[----:B---3--:R-:W-:-:S04]  /*5700*/  IMAD.WIDE.U32 R10, P0, R13, R33, R8 ;  /* 0x000000210d0a7225 */ /* 0x008fc80007800008 */
[----:B------:R-:W-:-:S04]  /*5710*/  IMAD.WIDE.U32 R8, R13, R32, RZ ;  /* 0x000000200d087225 */ /* 0x000fc800078e00ff */
[----:B------:R-:W-:Y:S01]  /*5720*/  IMAD.X R15, RZ, RZ, RZ, P0 ;  /* 0x000000ffff0f7224 */ /* 0x000fe200000e06ff */
[----:B------:R-:W-:Y:S01]  /*5730*/  IADD3 RZ, P0, R9, R10, RZ ;  /* 0x0000000a09ff7210 */ /* 0x000fe20007f1e0ff */
[----:B------:R-:W-:-:S04]  /*5740*/  IMAD.MOV.U32 R14, RZ, RZ, R11 ;  /* 0x000000ffff0e7224 */ /* 0x000fc800078e000b */
[----:B------:R-:W-:-:S08]  /*5750*/  IMAD.WIDE.U32.X R8, R17, R33, R14, P0 ;  /* 0x0000002111087225 */ /* 0x000fd000000e040e */
.L_x_106:
[----:B-1----:R-:W-:Y:S01]  /*5760*/  SHF.R.U64 R8, R8, R26, R9 ;  /* 0x0000001a08087219 */ /* 0x002fe20000001209 */
[----:B0-----:R-:W-:Y:S01]  /*5770*/  VIADD R13, R21, 0xffffffff ;  /* 0xffffffff150d7836 */ /* 0x001fe20000000000 */
[----:B------:R-:W-:Y:S01]  /*5780*/  LOP3.LUT R11, R16, R27, RZ, 0xc0, !PT ;  /* 0x0000001b100b7212 */ /* 0x000fe200078ec0ff */
[----:B------:R-:W-:Y:S02]  /*5790*/  IMAD.MOV R19, RZ, RZ, -R19 ;  /* 0x000000ffff137224 */ /* 0x000fe400078e0a13 */
[----:B------:R-:W-:Y:S02]  /*57a0*/  IMAD.MOV R9, RZ, RZ, -R8 ;  /* 0x000000ffff097224 */ /* 0x000fe400078e0a08 */
[----:B------:R-:W-:Y:S01]  /*57b0*/  IMAD R28, R28, R8, R11 ;  /* 0x000000081c1c7224 */ /* 0x000fe200078e020b */
[----:B------:R-:W-:Y:S01]  /*57c0*/  LOP3.LUT R11, R18, R13, RZ, 0xc0, !PT ;  /* 0x0000000d120b7212 */ /* 0x000fe200078ec0ff */
[----:B---3--:R-:W-:Y:S02]  /*57d0*/  @P4 IMAD R23, R24, R19, R25 ;  /* 0x0000001318174224 */ /* 0x008fe400078e0219 */
[----:B--2---:R-:W-:-:S02]  /*57e0*/  IMAD R8, R9, R29, R22 ;  /* 0x0000001d09087224 */ /* 0x004fc400078e0216 */
[----:B------:R-:W-:Y:S02]  /*57f0*/  IMAD R28, R28, R31, R23 ;  /* 0x0000001f1c1c7224 */ /* 0x000fe400078e0217 */
[----:B------:R-:W-:Y:S02]  /*5800*/  IMAD R9, R8, R21, R11 ;  /* 0x0000001508097224 */ /* 0x000fe400078e020b */
[----:B------:R-:W-:-:S03]  /*5810*/  IMAD.MOV.U32 R10, RZ, RZ, 0x1 ;  /* 0x00000001ff0a7424 */ /* 0x000fc600078e00ff */
[----:B------:R-:W-:Y:S02]  /*5820*/  SEL R15, R9, R28, !P4 ;  /* 0x0000001c090f7207 */ /* 0x000fe40006000000 */
[----:B------:R-:W-:Y:S02]  /*5830*/  PRMT R8, R10, 0x7610, R8 ;  /* 0x000076100a087816 */ /* 0x000fe40000000008 */
[----:B------:R-:W-:-:S07]  /*5840*/  SEL R28, R28, R9, !P4 ;  /* 0x000000091c1c7207 */ /* 0x000fce0006000000 */
.L_x_104:
[----:B------:R-:W-:Y:S01]  /*5850*/  LOP3.LUT P0, RZ, R8, 0xff, RZ, 0xc0, !PT ;  /* 0x000000ff08ff7812 */ /* 0x000fe2000780c0ff */
[----:B------:R-:W-:-:S12]  /*5860*/  IMAD.MOV.U32 R18, RZ, RZ, R28 ;  /* 0x000000ffff127224 */ /* 0x000fd800078e001c */
[----:B------:R-:W-:Y:S05]  /*5870*/  @P0 BRA `(.L_x_107) ;  /* 0xffffffb800640947 */ /* 0x000fea000383ffff */
[----:B------:R-:W-:Y:S05]  /*5880*/  EXIT ;  /* 0x000000000000794d */ /* 0x000fea0003800000 */
.L_x_7:
[----:B0-----:R-:W-:Y:S01]  /*5890*/  ULDC.64 UR4, c[0x0][0x650] ;  /* 0x0001940000047ab9 */ /* 0x001fe20000000a00 */
        /* <DEDUP_REMOVED lines=25> */
.L_x_109:
[----:B------:R-:W0:Y:S01]  /*5a30*/  LDC.64 R28, c[0x0][0x640] ;  /* 0x00019000ff1c7b82 */ /* 0x000e220000000a00 */
[-CC-:B------:R-:W-:Y:S01]  /*5a40*/  SHF.R.U64 R20, R16, R6.reuse, R17.reuse ;  /* 0x0000000610147219 */ /* 0x180fe20000001211 */
[----:B------:R-:W-:Y:S01]  /*5a50*/  IMAD.MOV.U32 R31, RZ, RZ, 0x1 ;  /* 0x00000001ff1f7424 */ /* 0x000fe200078e00ff */
[----:B------:R-:W-:Y:S02]  /*5a60*/  SHF.R.U32.HI R3, RZ, R6, R17 ;  /* 0x00000006ff037219 */ /* 0x000fe40000011611 */
[----:B------:R-:W-:-:S03]  /*5a70*/  IADD3 R15, P0, RZ, -R20, RZ ;  /* 0x80000014ff0f7210 */ /* 0x000fc60007f1e0ff */
[----:B------:R-:W1:Y:S02]  /*5a80*/  LDC R14, c[0x0][0x618] ;  /* 0x00018600ff0e7b82 */ /* 0x000e640000000800 */
[----:B------:R-:W-:Y:S02]  /*5a90*/  IMAD.X R3, RZ, RZ, ~R3, P0 ;  /* 0x000000ffff037224 */ /* 0x000fe400000e0e03 */
[----:B------:R-:W-:-:S04]  /*5aa0*/  IMAD.WIDE.U32 R12, R15, R24, R4 ;  /* 0x000000180f0c7225 */ /* 0x000fc800078e0004 */
[----:B------:R-:W2:Y:S01]  /*5ab0*/  LDC R16, c[0x0][0x608] ;  /* 0x00018200ff107b82 */ /* 0x000ea20000000800 */
[----:B------:R-:W-:-:S04]  /*5ac0*/  IMAD R6, R3, R24, RZ ;  /* 0x0000001803067224 */ /* 0x000fc800078e02ff */
[----:B------:R-:W-:-:S03]  /*5ad0*/  IMAD R3, R15, R25, R6 ;  /* 0x000000190f037224 */ /* 0x000fc600078e0206 */
[----:B------:R-:W3:Y:S01]  /*5ae0*/  LDC R26, c[0x0][0x658] ;  /* 0x00019600ff1a7b82 */ /* 0x000ee20000000800 */
[----:B------:R-:W-:Y:S01]  /*5af0*/  IMAD.IADD R3, R13, 0x1, R3 ;  /* 0x000000010d037824 */ /* 0x000fe200078e0203 */
[----:B0-----:R-:W-:Y:S01]  /*5b00*/  ISETP.NE.U32.AND P0, PT, R28, RZ, PT ;  /* 0x000000ff1c00720c */ /* 0x001fe20003f05070 */
[----:B------:R-:W-:-:S03]  /*5b10*/  IMAD.MOV.U32 R13, RZ, RZ, -0x1 ;  /* 0xffffffffff0d7424 */ /* 0x000fc600078e00ff */
        /* <DEDUP_REMOVED lines=25> */
.L_x_110:
[----:B-1----:R-:W-:Y:S01]  /*5cb0*/  SHF.R.U64 R6, R12, R25, R13 ;  /* 0x000000190c067219 */ /* 0x002fe2000000120d */
[----:B0-----:R-:W-:Y:S01]  /*5cc0*/  VIADD R13, R24, 0xffffffff ;  /* 0xffffffff180d7836 */ /* 0x001fe20000000000 */
[----:B------:R-:W-:Y:S01]  /*5cd0*/  SHF.L.U32 R9, R31, R26, RZ ;  /* 0x0000001a1f097219 */ /* 0x000fe200000006ff */
[----:B------:R-:W-:Y:S01]  /*5ce0*/  @P4 IMAD R10, R11, R21, R8 ;  /* 0x000000150b0a4224 */ /* 0x000fe200078e0208 */
[----:B------:R-:W-:Y:S01]  /*5cf0*/  LOP3.LUT R3, R22, R33, RZ, 0xc0, !PT ;  /* 0x0000002116037212 */ /* 0x000fe200078ec0ff */
[----:B------:R-:W-:Y:S01]  /*5d00*/  IMAD.MOV R12, RZ, RZ, -R6 ;  /* 0x000000ffff0c7224 */ /* 0x000fe200078e0a06 */
[----:B------:R-:W-:Y:S01]  /*5d10*/  LOP3.LUT R18, R18, R13, RZ, 0xc0, !PT ;  /* 0x0000000d12127212 */ /* 0x000fe200078ec0ff */
[----:B------:R-:W-:Y:S02]  /*5d20*/  IMAD.MOV.U32 R16, RZ, RZ, R20 ;  /* 0x000000ffff107224 */ /* 0x000fe400078e0014 */
[----:B------:R-:W-:Y:S02]  /*5d30*/  IMAD R9, R9, R6, R3 ;  /* 0x0000000609097224 */ /* 0x000fe400078e0203 */
[----:B--2---:R-:W-:-:S02]  /*5d40*/  IMAD R3, R12, R27, R23 ;  /* 0x0000001b0c037224 */ /* 0x004fc400078e0217 */
[----:B---3--:R-:W-:Y:S02]  /*5d50*/  IMAD R10, R9, R30, R10 ;  /* 0x0000001e090a7224 */ /* 0x008fe400078e020a */
[----:B------:R-:W-:Y:S02]  /*5d60*/  IMAD.MOV.U32 R6, RZ, RZ, 0x1 ;  /* 0x00000001ff067424 */ /* 0x000fe400078e00ff */
[----:B------:R-:W-:-:S03]  /*5d70*/  IMAD R9, R3, R24, R18 ;  /* 0x0000001803097224 */ /* 0x000fc600078e0212 */
[----:B------:R-:W-:Y:S02]  /*5d80*/  PRMT R3, R6, 0x7610, R3 ;  /* 0x0000761006037816 */ /* 0x000fe40000000003 */
[----:B------:R-:W-:Y:S02]  /*5d90*/  SEL R6, R9, R10, !P4 ;  /* 0x0000000a09067207 */ /* 0x000fe40006000000 */
[----:B------:R-:W-:-:S07]  /*5da0*/  SEL R18, R10, R9, !P4 ;  /* 0x000000090a127207 */ /* 0x000fce0006000000 */
.L_x_108:
[----:B------:R-:W-:-:S08]  /*5db0*/  NOP ;  /* 0x0000000000007918 */ /* 0x000fd00000000000 */
[----:B------:R-:W0:-:S00]  /*5dc0*/  USETMAXREG.DEALLOC.CTAPOOL 0x28 ;  /* 0x00000028000079c8 */ /* 0x000e0000080e0500 */
[----:B0-----:R-:W-:-:S13]  /*5dd0*/  ISETP.NE.AND P0, PT, R7, RZ, PT ;  /* 0x000000ff0700720c */ /* 0x001fda0003f05270 */
[----:B------:R-:W-:Y:S05]  /*5de0*/  @P0 EXIT ;  /* 0x000000000000094d */ /* 0x000fea0003800000 */
[----:B------:R-:W-:Y:S01]  /*5df0*/  LOP3.LUT P0, RZ, R3, 0xff, RZ, 0xc0, !PT ;  /* 0x000000ff03ff7812 */ /* 0x000fe2000780c0ff */
[----:B------:R-:W-:Y:S02]  /*5e00*/  IMAD.MOV.U32 R3, RZ, RZ, 0x1 ;  /* 0x00000001ff037424 */ /* 0x000fe400078e00ff */
[----:B------:R-:W-:-:S10]  /*5e10*/  IMAD.MOV.U32 R17, RZ, RZ, RZ ;  /* 0x000000ffff117224 */ /* 0x000fd400078e00ff */
[----:B------:R-:W-:Y:S05]  /*5e20*/  @!P0 BRA `(.L_x_111) ;  /* 0x0000000c003c8947 */ /* 0x000fea0003800000 */
[----:B------:R-:W0:Y:S01]  /*5e30*/  LDC R3, c[0x0][0x28c] ;  /* 0x0000a300ff037b82 */ /* 0x000e220000000800 */
[----:B------:R-:W1:Y:S01]  /*5e40*/  S2R R12, SR_CgaCtaId ;  /* 0x00000000000c7919 */ /* 0x000e620000008800 */
[----:B------:R-:W-:Y:S01]  /*5e50*/  ULDC UR5, c[0x0][0x658] ;  /* 0x0001960000057ab9 */ /* 0x000fe20000000800 */
[----:B------:R-:W-:Y:S01]  /*5e60*/  UMOV UR7, 0xffffffff ;  /* 0xffffffff00077882 */ /* 0x000fe20000000000 */
[----:B------:R-:W-:Y:S01]  /*5e70*/  ULDC UR6, c[0x0][0xc] ;  /* 0x0000030000067ab9 */ /* 0x000fe20000000800 */
[----:B------:R-:W-:Y:S01]  /*5e80*/  USHF.L.U32 UR8, UR7, UR5, URZ ;  /* 0x0000000507087299 */ /* 0x000fe2000800063f */
[----:B------:R-:W-:Y:S01]  /*5e90*/  BSSY B0, `(.L_x_111) ;  /* 0x00000c8000007945 */ /* 0x000fe20003800000 */
[----:B------:R-:W-:Y:S01]  /*5ea0*/  UMOV UR9, 0x1 ;  /* 0x0000000100097882 */ /* 0x000fe20000000000 */
[----:B------:R-:W-:Y:S01]  /*5eb0*/  ULDC UR7, c[0x0][0x10] ;  /* 0x0000040000077ab9 */ /* 0x000fe20000000800 */
[----:B------:R-:W-:Y:S01]  /*5ec0*/  USHF.L.U32 UR18, UR9, UR5, URZ ;  /* 0x0000000509127299 */ /* 0x000fe2000800063f */
[----:B------:R-:W-:Y:S01]  /*5ed0*/  IMAD.MOV.U32 R14, RZ, RZ, 0x1 ;  /* 0x00000001ff0e7424 */ /* 0x000fe200078e00ff */
[----:B------:R-:W-:Y:S01]  /*5ee0*/  UIMAD.WIDE.U32 UR6, UR6, UR7, URZ ;  /* 0x00000007060672a5 */ /* 0x000fe2000f8e003f */
[----:B------:R-:W-:Y:S01]  /*5ef0*/  LOP3.LUT R15, R2, 0x2, RZ, 0xfc, !PT ;  /* 0x00000002020f7812 */ /* 0x000fe200078efcff */
[----:B------:R-:W-:Y:S01]  /*5f00*/  ULDC UR5, c[0x0][0x14] ;  /* 0x0000050000057ab9 */ /* 0x000fe20000000800 */
[----:B------:R-:W-:Y:S01]  /*5f10*/  IMAD.MOV.U32 R17, RZ, RZ, RZ ;  /* 0x000000ffff117224 */ /* 0x000fe200078e00ff */
[----:B------:R-:W-:-:S02]  /*5f20*/  UIMAD.WIDE.U32 UR20, UR6, UR5, URZ ;  /* 0x00000005061472a5 */ /* 0x000fc4000f8e003f */
[----:B------:R-:W-:Y:S01]  /*5f30*/  UIMAD UR13, UR7, UR5, URZ ;  /* 0x00000005070d72a4 */ /* 0x000fe2000f8e023f */
[----:B------:R-:W-:Y:S01]  /*5f40*/  ULDC UR4, c[0x0][0x600] ;  /* 0x0001800000047ab9 */ /* 0x000fe20000000800 */
[----:B------:R-:W-:Y:S02]  /*5f50*/  ULOP3.LUT UR17, URZ, UR8, URZ, 0x33, !UPT ;  /* 0x000000083f117292 */ /* 0x000fe4000f8e333f */
[----:B------:R-:W-:Y:S01]  /*5f60*/  UIADD3 UR4, UR4, -0x1, URZ ;  /* 0xffffffff04047890 */ /* 0x000fe2000fffe03f */
[----:B0-----:R-:W-:Y:S01]  /*5f70*/  VIADD R3, R3, 0x7f ;  /* 0x0000007f03037836 */ /* 0x001fe20000000000 */
[----:B------:R-:W-:Y:S01]  /*5f80*/  UIADD3 UR13, UR21, UR13, URZ ;  /* 0x0000000d150d7290 */ /* 0x000fe2000fffe03f */
[----:B------:R-:W-:-:S03]  /*5f90*/  ULDC.64 UR22, c[0x0][0x198] ;  /* 0x0000660000167ab9 */ /* 0x000fc60000000a00 */
[----:B------:R-:W-:-:S04]  /*5fa0*/  SHF.R.S32.HI R8, RZ, 0x1f, R3 ;  /* 0x0000001fff087819 */ /* 0x000fc80000011403 */
[----:B------:R-:W-:Y:S01]  /*5fb0*/  LEA.HI R8, R8, R3, RZ, 0x7 ;  /* 0x0000000308087211 */ /* 0x000fe200078f38ff */
[C---:B-1----:R-:W-:Y:S02]  /*5fc0*/  IMAD.SHL.U32 R11, R12.reuse, 0x10, RZ ;  /* 0x000000100c0b7824 */ /* 0x042fe400078e00ff */
[----:B------:R-:W-:Y:S01]  /*5fd0*/  IMAD.SHL.U32 R12, R12, 0x800, RZ ;  /* 0x000008000c0c7824 */ /* 0x000fe200078e00ff */
[----:B------:R-:W-:Y:S01]  /*5fe0*/  SHF.R.S32.HI R10, RZ, 0x7, R8 ;  /* 0x00000007ff0a7819 */ /* 0x000fe20000011408 */
[----:B------:R-:W-:Y:S01]  /*5ff0*/  IMAD.MOV.U32 R3, RZ, RZ, 0x1 ;  /* 0x00000001ff037424 */ /* 0x000fe200078e00ff */
[----:B------:R-:W-:Y:S02]  /*6000*/  LOP3.LUT R11, R11, 0x10, RZ, 0xc0, !PT ;  /* 0x000000100b0b7812 */ /* 0x000fe400078ec0ff */
[----:B------:R-:W-:Y:S01]  /*6010*/  LOP3.LUT R12, R12, 0x800, RZ, 0xc0, !PT ;  /* 0x000008000c0c7812 */ /* 0x000fe200078ec0ff */
[----:B------:R-:W-:-:S07]  /*6020*/  VIADD R13, R10, 0x1 ;  /* 0x000000010a0d7836 */ /* 0x000fce0000000000 */
.L_x_122:
[----:B------:R-:W-:-:S03]  /*6030*/  UMOV UR5, 0xffffffff ;  /* 0xffffffff00057882 */ /* 0x000fc60000000000 */
[----:B------:R-:W-:Y:S05]  /*6040*/  BRA.DIV UR5, `(.L_x_112) ;  /* 0x0000000e05ec7947 */ /* 0x000fea000b800000 */
[----:B------:R-:W-:-:S13]  /*6050*/  ELECT P0, URZ, PT ;  /* 0x00000000003f782f */ /* 0x000fda0003800000 */
.L_x_135:
[----:B------:R-:W0:Y:S01]  /*6060*/  LDC R7, c[0x0][0x28c] ;  /* 0x0000a300ff077b82 */ /* 0x000e220000000800 */
[----:B------:R-:W-:Y:S01]  /*6070*/  BSSY B1, `(.L_x_113) ;  /* 0x0000038000017945 */ /* 0x000fe20003800000 */
[----:B0-----:R-:W-:-:S13]  /*6080*/  ISETP.LT.OR P0, PT, R7, 0x1, !P0 ;  /* 0x000000010700780c */ /* 0x001fda0004701670 */
[----:B------:R-:W-:Y:S05]  /*6090*/  @P0 BRA `(.L_x_114) ;  /* 0x0000000000d40947 */ /* 0x000fea0003800000 */
[----:B------:R-:W-:Y:S02]  /*60a0*/  IMAD R19, R6, 0x20, R11 ;  /* 0x0000002006137824 */ /* 0x000fe400078e020b */
[----:B------:R-:W-:Y:S02]  /*60b0*/  IMAD.SHL.U32 R20, R18, 0x100, RZ ;  /* 0x0000010012147824 */ /* 0x000fe400078e00ff */
[----:B------:R-:W-:Y:S02]  /*60c0*/  IMAD.MOV.U32 R23, RZ, RZ, RZ ;  /* 0x000000ffff177224 */ /* 0x000fe400078e00ff */
[----:B------:R-:W-:Y:S02]  /*60d0*/  IMAD.MOV.U32 R6, RZ, RZ, R13 ;  /* 0x000000ffff067224 */ /* 0x000fe400078e000d */
[----:B------:R-:W-:Y:S02]  /*60e0*/  IMAD.MOV.U32 R7, RZ, RZ, R3 ;  /* 0x000000ffff077224 */ /* 0x000fe400078e0003 */
[----:B------:R-:W-:-:S07]  /*60f0*/  IMAD.MOV.U32 R9, RZ, RZ, R17 ;  /* 0x000000ffff097224 */ /* 0x000fce00078e0011 */
.L_x_117:
[----:B------:R-:W0:Y:S01]  /*6100*/  S2R R21, SR_CgaCtaId ;  /* 0x0000000000157919 */ /* 0x000e220000008800 */
[----:B------:R-:W-:Y:S02]  /*6110*/  MOV R8, 0x400 ;  /* 0x0000040000087802 */ /* 0x000fe40000000f00 */
[----:B------:R-:W-:-:S13]  /*6120*/  LOP3.LUT P1, RZ, R0, 0x7f, RZ, 0xc0, !PT ;  /* 0x0000007f00ff7812 */ /* 0x000fda000782c0ff */
[----:B------:R-:W1:Y:S01]  /*6130*/  @!P1 LDC R18, c[0x0][0x500] ;  /* 0x00014000ff129b82 */ /* 0x000e620000000800 */
[----:B0-----:R-:W-:Y:S02]  /*6140*/  LEA R22, R21, R8, 0x18 ;  /* 0x0000000815167211 */ /* 0x001fe400078ec0ff */
[----:B------:R-:W-:-:S03]  /*6150*/  SHF.L.U32 R8, R7, 0x1f, RZ ;  /* 0x0000001f07087819 */ /* 0x000fc600000006ff */
[----:B------:R-:W-:-:S04]  /*6160*/  IMAD R21, R9, 0x8, R22 ;  /* 0x0000000809157824 */ /* 0x000fc800078e0216 */
[----:B------:R-:W0:Y:S02]  /*6170*/  SYNCS.PHASECHK.TRANS64.TRYWAIT P0, [R21+URZ+0x30], R8 ;  /* 0x00003008150075a7 */ /* 0x000e24000800017f */
[----:B01----:R-:W-:Y:S05]  /*6180*/  @!P0 BRA `(.L_x_115) ;  /* 0x0000000c00bc8947 */ /* 0x003fea0003800000 */
.L_x_136:
[----:B0-----:R-:W-:Y:S01]  /*6190*/  PRMT R8, R15, 0x9910, RZ ;  /* 0x000099100f087816 */ /* 0x001fe200000000ff */
[----:B------:R0:W-:Y:S03]  /*61a0*/  @!P1 SYNCS.ARRIVE.TRANS64 RZ, [R21+URZ], R18 ;  /* 0x0000001215ff99a7 */ /* 0x0001e6000800003f */
[----:B------:R-:W-:-:S13]  /*61b0*/  ISETP.NE.AND P0, PT, R8, 0x2, PT ;  /* 0x000000020800780c */ /* 0x000fda0003f05270 */
[----:B0-----:R-:W-:Y:S05]  /*61c0*/  @P0 BRA `(.L_x_116) ;  /* 0x0000000000040947 */ /* 0x001fea0003800000 */
[----:B------:R-:W-:Y:S01]  /*61d0*/  BPT.TRAP 0x1 ;  /* 0x000000040000795c */ /* 0x000fe20000300000 */
.L_x_116:
[----:B------:R-:W-:Y:S01]  /*61e0*/  R2UR UR16, R22 ;  /* 0x00000000161072ca */ /* 0x000fe200000e0000 */
[----:B------:R-:W-:Y:S01]  /*61f0*/  IMAD R22, R9, 0x8000, R22 ;  /* 0x0000800009167824 */ /* 0x000fe200078e0216 */
[----:B------:R-:W-:Y:S01]  /*6200*/  R2UR UR9, R21 ;  /* 0x00000000150972ca */ /* 0x000fe200000e0000 */
[C---:B------:R-:W-:Y:S01]  /*6210*/  IMAD R8, R9.reuse, 0x1000, R12 ;  /* 0x0000100009087824 */ /* 0x040fe200078e020c */
[----:B------:R-:W-:Y:S01]  /*6220*/  UIADD3 UR6, UP0, UR22, 0xf0, URZ ;  /* 0x000000f016067890 */ /* 0x000fe2000ff1e03f */
[----:B------:R-:W-:Y:S01]  /*6230*/  VIADD R6, R6, 0xffffffff ;  /* 0xffffffff06067836 */ /* 0x000fe20000000000 */
[----:B------:R-:W-:Y:S01]  /*6240*/  R2UR UR5, R22 ;  /* 0x00000000160572ca */ /* 0x000fe200000e0000 */
[----:B------:R-:W-:Y:S01]  /*6250*/  UIADD3 UR24, UP1, UR22, 0x1f0, URZ ;  /* 0x000001f016187890 */ /* 0x000fe2000ff3e03f */
[----:B------:R-:W-:Y:S01]  /*6260*/  R2UR UR8, R8 ;  /* 0x00000000080872ca */ /* 0x000fe200000e0000 */
[----:B------:R-:W-:Y:S01]  /*6270*/  UIADD3.X UR7, URZ, UR23, URZ, UP0, !UPT ;  /* 0x000000173f077290 */ /* 0x000fe200087fe43f */
[----:B------:R-:W-:Y:S01]  /*6280*/  R2UR UR11, R20 ;  /* 0x00000000140b72ca */ /* 0x000fe200000e0000 */
[----:B------:R-:W-:Y:S01]  /*6290*/  VIADD R9, R9, 0x1 ;  /* 0x0000000109097836 */ /* 0x000fe20000000000 */
[----:B------:R-:W-:Y:S01]  /*62a0*/  R2UR UR10, R23 ;  /* 0x00000000170a72ca */ /* 0x000fe200000e0000 */
[----:B------:R-:W-:Y:S01]  /*62b0*/  UIADD3.X UR25, URZ, UR23, URZ, UP1, !UPT ;  /* 0x000000173f197290 */ /* 0x000fe20008ffe43f */
[----:B------:R-:W-:Y:S01]  /*62c0*/  R2UR UR12, R16 ;  /* 0x00000000100c72ca */ /* 0x000fe200000e0000 */
[----:B------:R-:W-:Y:S01]  /*62d0*/  UMOV UR14, 0x0 ;  /* 0x00000000000e7882 */ /* 0x000fe20000000000 */
[----:B------:R-:W-:Y:S01]  /*62e0*/  R2UR UR19, R19 ;  /* 0x00000000131372ca */ /* 0x000fe200000e0000 */
[----:B------:R-:W-:Y:S01]  /*62f0*/  UMOV UR15, 0x10000000 ;  /* 0x10000000000f7882 */ /* 0x000fe20000000000 */
[----:B------:R-:W-:Y:S01]  /*6300*/  ISETP.GT.AND P1, PT, R6, 0x1, PT ;  /* 0x000000010600780c */ /* 0x000fe20003f24270 */
[----:B------:R-:W-:Y:S01]  /*6310*/  UIADD3 UR5, UR5, 0x180, URZ ;  /* 0x0000018005057890 */ /* 0x000fe2000fffe03f */
[----:B------:R-:W-:Y:S01]  /*6320*/  ISETP.NE.AND P0, PT, R9, 0x6, PT ;  /* 0x000000060900780c */ /* 0x000fe20003f05270 */
[----:B------:R-:W-:Y:S01]  /*6330*/  UIADD3 UR16, UR16, 0x30180, UR8 ;  /* 0x0003018010107890 */ /* 0x000fe2000fffe008 */
[----:B------:R-:W-:Y:S01]  /*6340*/  VIADD R23, R23, 0x80 ;  /* 0x0000008017177836 */ /* 0x000fe20000000000 */
[----:B------:R-:W-:Y:S01]  /*6350*/  UMOV UR26, 0x30000 ;  /* 0x00030000001a7882 */ /* 0x000fe20000000000 */
[----:B------:R-:W-:-:S02]  /*6360*/  SEL R8, RZ, 0x1, P0 ;  /* 0x00000001ff087807 */ /* 0x000fc40000000000 */
[----:B------:R-:W-:Y:S01]  /*6370*/  UMOV UR8, UR5 ;  /* 0x0000000500087c82 */ /* 0x000fe20008000000 */
[----:B------:R-:W-:Y:S01]  /*6380*/  SEL R9, R9, RZ, P0 ;  /* 0x000000ff09097207 */ /* 0x000fe20000000000 */
[----:B------:R0:W-:Y:S01]  /*6390*/  UTMALDG.3D [UR8], [UR6], desc[UR14] ;  /* 0x00000e08060075b4 */ /* 0x0001e20008011000 */
[----:B------:R-:W-:Y:S01]  /*63a0*/  LOP3.LUT R7, R7, R8, RZ, 0x3c, !PT ;  /* 0x0000000807077212 */ /* 0x000fe200078e3cff */
[----:B0-----:R-:W-:Y:S01]  /*63b0*/  UMOV UR11, UR19 ;  /* 0x00000013000b7c82 */ /* 0x001fe20008000000 */
[----:B------:R-:W-:Y:S02]  /*63c0*/  UMOV UR8, UR16 ;  /* 0x0000001000087c82 */ /* 0x000fe40008000000 */
[----:B------:R0:W-:Y:S02]  /*63d0*/  UTMALDG.3D.MULTICAST [UR8], [UR24], UR26, desc[UR14] ;  /* 0x00000e08180073b4 */ /* 0x0001e4000801181a */
[----:B0-----:R-:W-:Y:S05]  /*63e0*/  @P1 BRA `(.L_x_117) ;  /* 0xfffffffc00441947 */ /* 0x001fea000383ffff */
.L_x_114:
[----:B------:R-:W-:Y:S05]  /*63f0*/  BSYNC B1 ;  /* 0x0000000000017941 */ /* 0x000fea0003800000 */
.L_x_113:
[----:B------:R-:W-:Y:S01]  /*6400*/  LOP3.LUT P1, RZ, R14, 0xff, RZ, 0xc0, !PT ;  /* 0x000000ff0eff7812 */ /* 0x000fe2000782c0ff */
[C---:B------:R-:W-:Y:S01]  /*6410*/  IMAD.IADD R17, R10.reuse, 0x1, R17 ;  /* 0x000000010a117824 */ /* 0x040fe200078e0211 */
[----:B------:R-:W-:Y:S01]  /*6420*/  ULDC.64 UR6, c[0x0][0x650] ;  /* 0x0001940000067ab9 */ /* 0x000fe20000000a00 */
[C---:B------:R-:W-:Y:S01]  /*6430*/  ISETP.GE.U32.AND P2, PT, R10.reuse, 0x6, PT ;  /* 0x000000060a00780c */ /* 0x040fe20003f46070 */
[----:B------:R-:W-:Y:S01]  /*6440*/  BSSY B1, `(.L_x_118) ;  /* 0x000006a000017945 */ /* 0x000fe20003800000 */
[----:B------:R-:W-:Y:S01]  /*6450*/  IMAD.MOV.U32 R18, RZ, RZ, -0x1 ;  /* 0xffffffffff127424 */ /* 0x000fe200078e00ff */
[----:B------:R-:W-:Y:S01]  /*6460*/  ISETP.GT.U32.AND P0, PT, R17, 0x5, PT ;  /* 0x000000051100780c */ /* 0x000fe20003f04070 */
[----:B------:R-:W-:Y:S01]  /*6470*/  IMAD.MOV.U32 R16, RZ, RZ, -0x1 ;  /* 0xffffffffff107424 */ /* 0x000fe200078e00ff */
[----:B------:R-:W-:Y:S02]  /*6480*/  PRMT R14, RZ, 0x7610, R14 ;  /* 0x00007610ff0e7816 */ /* 0x000fe4000000000e */
[----:B------:R-:W-:-:S03]  /*6490*/  ISETP.LT.U32.AND P0, PT, R10, 0x6, P0 ;  /* 0x000000060a00780c */ /* 0x000fc60000701070 */
[----:B------:R-:W0:Y:S01]  /*64a0*/  @P1 S2R R7, SR_CgaCtaId ;  /* 0x0000000000071919 */ /* 0x000e220000008800 */
[----:B------:R-:W-:-:S04]  /*64b0*/  @P1 MOV R6, 0x400 ;  /* 0x0000040000061802 */ /* 0x000fc80000000f00 */
[----:B0-----:R-:W-:Y:S01]  /*64c0*/  @P1 LEA R8, R7, R6, 0x18 ;  /* 0x0000000607081211 */ /* 0x001fe200078ec0ff */
[----:B------:R-:W-:Y:S01]  /*64d0*/  IMAD.WIDE.U32 R6, R17, -0x55555555, RZ ;  /* 0xaaaaaaab11067825 */ /* 0x000fe200078e00ff */
[----:B------:R-:W-:Y:S02]  /*64e0*/  SEL R6, RZ, 0x1, !P0 ;  /* 0x00000001ff067807 */ /* 0x000fe40004000000 */
[----:B------:R0:W-:Y:S01]  /*64f0*/  @P1 SYNCS.ARRIVE.TRANS64.A1T0 RZ, [R8+URZ+0x78], RZ ;  /* 0x000078ff08ff19a7 */ /* 0x0001e2000810003f */
[----:B------:R-:W-:Y:S02]  /*6500*/  IADD3 R4, P1, R4, UR20, RZ ;  /* 0x0000001404047c10 */ /* 0x000fe4000ff3e0ff */
[----:B------:R-:W-:Y:S01]  /*6510*/  LOP3.LUT R3, R3, R6, RZ, 0x3c, !PT ;  /* 0x0000000603037212 */ /* 0x000fe200078e3cff */
[----:B------:R-:W-:Y:S01]  /*6520*/  IMAD.MOV.U32 R6, RZ, RZ, -0x1 ;  /* 0xffffffffff067424 */ /* 0x000fe200078e00ff */
[----:B------:R-:W-:Y:S02]  /*6530*/  IADD3.X R5, R5, UR13, RZ, P1, !PT ;  /* 0x0000000d05057c10 */ /* 0x000fe40008ffe4ff */
[----:B------:R-:W-:-:S02]  /*6540*/  ISETP.GE.U32.AND P0, PT, R4, UR6, PT ;  /* 0x0000000604007c0c */ /* 0x000fc4000bf06070 */
[----:B0-----:R-:W-:Y:S02]  /*6550*/  SHF.R.U32.HI R8, RZ, 0x2, R7 ;  /* 0x00000002ff087819 */ /* 0x001fe40000011607 */
[----:B------:R-:W-:Y:S02]  /*6560*/  ISETP.GE.U32.AND.EX P0, PT, R5, UR7, PT, P0 ;  /* 0x0000000705007c0c */ /* 0x000fe4000bf06100 */
[----:B------:R-:W-:Y:S01]  /*6570*/  @P2 LOP3.LUT R3, R3, 0x1, R8, 0x78, !PT ;  /* 0x0000000103032812 */ /* 0x000fe200078e7808 */
[----:B------:R-:W-:Y:S01]  /*6580*/  IMAD R17, R8, -0x6, R17 ;  /* 0xfffffffa08117824 */ /* 0x000fe200078e0211 */
[----:B------:R-:W-:-:S09]  /*6590*/  PRMT R7, RZ, 0x7610, R7 ;  /* 0x00007610ff077816 */ /* 0x000fd20000000007 */
[----:B------:R-:W-:Y:S05]  /*65a0*/  @P0 BRA `(.L_x_119) ;  /* 0x00000004004c0947 */ /* 0x000fea0003800000 */
[----:B------:R-:W0:Y:S01]  /*65b0*/  S2R R18, SR_CTAID.X ;  /* 0x0000000000127919 */ /* 0x000e220000002500 */
[----:B------:R-:W-:Y:S01]  /*65c0*/  ULDC.64 UR6, c[0x0][0x628] ;  /* 0x00018a0000067ab9 */ /* 0x000fe20000000a00 */
[----:B------:R-:W-:Y:S01]  /*65d0*/  ULDC UR8, c[0x0][0x630] ;  /* 0x00018c0000087ab9 */ /* 0x000fe20000000800 */
[----:B------:R-:W-:Y:S01]  /*65e0*/  ISETP.NE.U32.AND P0, PT, RZ, UR6, PT ;  /* 0x00000006ff007c0c */ /* 0x000fe2000bf05070 */
[----:B------:R-:W1:Y:S01]  /*65f0*/  S2R R19, SR_CTAID.Y ;  /* 0x0000000000137919 */ /* 0x000e620000002600 */
[----:B------:R-:W-:Y:S01]  /*6600*/  ULDC UR9, c[0x0][0x150] ;  /* 0x0000540000097ab9 */ /* 0x000fe20000000800 */
[----:B------:R-:W-:Y:S01]  /*6610*/  IMAD.MOV.U32 R6, RZ, RZ, R4 ;  /* 0x000000ffff067224 */ /* 0x000fe200078e0004 */
[----:B------:R-:W-:Y:S01]  /*6620*/  ISETP.NE.AND.EX P0, PT, RZ, UR7, PT, P0 ;  /* 0x00000007ff007c0c */ /* 0x000fe2000bf05300 */
[----:B------:R-:W-:Y:S01]  /*6630*/  IMAD.MOV.U32 R7, RZ, RZ, R5 ;  /* 0x000000ffff077224 */ /* 0x000fe200078e0005 */
[----:B0-----:R-:W-:-:S11]  /*6640*/  I2FP.F32.U32 R20, R18 ;  /* 0x0000001200147245 */ /* 0x001fd60000201000 */
[----:B------:R-:W-:Y:S05]  /*6650*/  @!P0 BRA `(.L_x_120) ;  /* 0x0000000000288947 */ /* 0x000fea0003800000 */
[----:B------:R-:W-:Y:S02]  /*6660*/  ULDC UR5, c[0x0][0x634] ;  /* 0x00018d0000057ab9 */ /* 0x000fe40000000800 */
[----:B------:R-:W-:-:S05]  /*6670*/  IADD3 R7, P0, R4, UR5, RZ ;  /* 0x0000000504077c10 */ /* 0x000fca000ff1e0ff */
[----:B------:R-:W-:-:S04]  /*6680*/  IMAD.X R21, RZ, RZ, R5, P0 ;  /* 0x000000ffff157224 */ /* 0x000fc800000e0605 */
[----:B------:R-:W-:-:S04]  /*6690*/  IMAD.WIDE.U32 R8, R21, UR6, RZ ;  /* 0x0000000615087c25 */ /* 0x000fc8000f8e00ff */
[----:B------:R-:W-:-:S04]  /*66a0*/  IMAD.WIDE.U32 R8, P0, R7, UR7, R8 ;  /* 0x0000000707087c25 */ /* 0x000fc8000f800008 */
[----:B------:R-:W-:-:S04]  /*66b0*/  IMAD.WIDE.U32 R6, R7, UR6, RZ ;  /* 0x0000000607067c25 */ /* 0x000fc8000f8e00ff */
[----:B------:R-:W-:Y:S01]  /*66c0*/  IMAD.MOV.U32 R6, RZ, RZ, R9 ;  /* 0x000000ffff067224 */ /* 0x000fe200078e0009 */
[----:B------:R-:W-:Y:S01]  /*66d0*/  IADD3 RZ, P1, R7, R8, RZ ;  /* 0x0000000807ff7210 */ /* 0x000fe20007f3e0ff */
[----:B------:R-:W-:-:S04]  /*66e0*/  IMAD.X R7, RZ, RZ, RZ, P0 ;  /* 0x000000ffff077224 */ /* 0x000fc800000e06ff */
[----:B------:R-:W-:-:S08]  /*66f0*/  IMAD.WIDE.U32.X R6, R21, UR7, R6, P1 ;  /* 0x0000000715067c25 */ /* 0x000fd000088e0406 */
.L_x_120:
[--C-:B------:R-:W-:Y:S01]  /*6700*/  SHF.R.U64 R16, R6, UR8, R7.reuse ;  /* 0x0000000806107c19 */ /* 0x100fe20008001207 */
[----:B------:R-:W-:Y:S01]  /*6710*/  FMUL R20, R20, UR9 ;  /* 0x0000000914147c20 */ /* 0x000fe20008400000 */
[----:B------:R-:W0:Y:S01]  /*6720*/  LDC R21, c[0x0][0x144] ;  /* 0x00005100ff157b82 */ /* 0x000e220000000800 */
[----:B-1----:R-:W-:Y:S01]  /*6730*/  I2FP.F32.U32 R8, R19 ;  /* 0x0000001300087245 */ /* 0x002fe20000201000 */
[----:B------:R-:W-:Y:S01]  /*6740*/  ULDC UR5, c[0x0][0x154] ;  /* 0x0000550000057ab9 */ /* 0x000fe20000000800 */
[----:B------:R-:W-:Y:S01]  /*6750*/  SHF.R.U32.HI R6, RZ, UR8, R7 ;  /* 0x00000008ff067c19 */ /* 0x000fe20008011607 */
[----:B------:R-:W-:Y:S01]  /*6760*/  ULDC.64 UR6, c[0x0][0x620] ;  /* 0x0001880000067ab9 */ /* 0x000fe20000000a00 */
[----:B------:R-:W-:Y:S01]  /*6770*/  IADD3 R7, P0, RZ, -R16, RZ ;  /* 0x80000010ff077210 */ /* 0x000fe20007f1e0ff */
[----:B------:R-:W1:Y:S01]  /*6780*/  F2I.U32.TRUNC.NTZ R20, R20 ;  /* 0x0000001400147305 */ /* 0x000e62000020f000 */
[----:B------:R-:W-:Y:S01]  /*6790*/  FMUL R8, R8, UR5 ;  /* 0x0000000508087c20 */ /* 0x000fe20008400000 */
[----:B------:R-:W2:Y:S01]  /*67a0*/  LDC R22, c[0x0][0x148] ;  /* 0x00005200ff167b82 */ /* 0x000ea20000000800 */
[----:B------:R-:W-:Y:S01]  /*67b0*/  ULDC UR5, c[0x0][0x618] ;  /* 0x0001860000057ab9 */ /* 0x000fe20000000800 */
[----:B------:R-:W-:-:S04]  /*67c0*/  IMAD.X R6, RZ, RZ, ~R6, P0 ;  /* 0x000000ffff067224 */ /* 0x000fc800000e0e06 */
[----:B------:R-:W-:Y:S01]  /*67d0*/  IMAD R6, R6, UR6, RZ ;  /* 0x0000000606067c24 */ /* 0x000fe2000f8e02ff */
[----:B------:R-:W3:Y:S03]  /*67e0*/  F2I.U32.TRUNC.NTZ R8, R8 ;  /* 0x0000000800087305 */ /* 0x000ee6000020f000 */
[C---:B------:R-:W-:Y:S02]  /*67f0*/  IMAD R9, R7.reuse, UR7, R6 ;  /* 0x0000000707097c24 */ /* 0x040fe4000f8e0206 */
[----:B------:R-:W-:Y:S01]  /*6800*/  IMAD.WIDE.U32 R6, R7, UR6, R4 ;  /* 0x0000000607067c25 */ /* 0x000fe2000f8e0004 */
[----:B------:R-:W-:Y:S02]  /*6810*/  ULDC.64 UR6, c[0x0][0x640] ;  /* 0x0001900000067ab9 */ /* 0x000fe40000000a00 */
[----:B------:R-:W-:Y:S01]  /*6820*/  ISETP.NE.U32.AND P0, PT, RZ, UR6, PT ;  /* 0x00000006ff007c0c */ /* 0x000fe2000bf05070 */
[----:B-1----:R-:W-:-:S02]  /*6830*/  IMAD.MOV R20, RZ, RZ, -R20 ;  /* 0x000000ffff147224 */ /* 0x002fc400078e0a14 */
[----:B------:R-:W-:Y:S01]  /*6840*/  IMAD.IADD R7, R7, 0x1, R9 ;  /* 0x0000000107077824 */ /* 0x000fe200078e0209 */
[----:B------:R-:W-:Y:S01]  /*6850*/  ISETP.NE.AND.EX P0, PT, RZ, UR7, PT, P0 ;  /* 0x00000007ff007c0c */ /* 0x000fe2000bf05300 */
[----:B0-----:R-:W-:-:S03]  /*6860*/  IMAD R18, R21, R20, R18 ;  /* 0x0000001415127224 */ /* 0x001fc600078e0212 */
[--C-:B------:R-:W-:Y:S01]  /*6870*/  SHF.R.U64 R20, R6, UR5, R7.reuse ;  /* 0x0000000506147c19 */ /* 0x100fe20008001207 */
[----:B---3--:R-:W-:Y:S01]  /*6880*/  IMAD.MOV R6, RZ, RZ, -R8 ;  /* 0x000000ffff067224 */ /* 0x008fe200078e0a08 */
[----:B------:R-:W-:Y:S01]  /*6890*/  SHF.R.U32.HI R7, RZ, UR5, R7 ;  /* 0x00000005ff077c19 */ /* 0x000fe20008011607 */
[----:B------:R-:W-:Y:S02]  /*68a0*/  ULDC UR5, c[0x0][0x608] ;  /* 0x0001820000057ab9 */ /* 0x000fe40000000800 */
[----:B--2---:R-:W-:Y:S01]  /*68b0*/  @P4 IMAD R18, R22, R6, R19 ;  /* 0x0000000616124224 */ /* 0x004fe200078e0213 */
[--C-:B------:R-:W-:Y:S02]  /*68c0*/  SHF.R.U64 R22, R20, UR5, R7.reuse ;  /* 0x0000000514167c19 */ /* 0x100fe40008001207 */
[----:B------:R-:W-:Y:S01]  /*68d0*/  SHF.R.U32.HI R7, RZ, UR5, R7 ;  /* 0x00000005ff077c19 */ /* 0x000fe20008011607 */
[----:B------:R-:W-:-:S03]  /*68e0*/  ULDC UR5, c[0x0][0x658] ;  /* 0x0001960000057ab9 */ /* 0x000fc60000000800 */
[--C-:B------:R-:W-:Y:S02]  /*68f0*/  SHF.R.U64 R19, R22, UR5, R7.reuse ;  /* 0x0000000516137c19 */ /* 0x100fe40008001207 */
[----:B------:R-:W-:-:S03]  /*6900*/  SHF.R.U32.HI R21, RZ, UR5, R7 ;  /* 0x00000005ff157c19 */ /* 0x000fc60008011607 */
[----:B------:R-:W-:Y:S02]  /*6910*/  IMAD.MOV.U32 R8, RZ, RZ, R19 ;  /* 0x000000ffff087224 */ /* 0x000fe400078e0013 */
[----:B------:R-:W-:Y:S01]  /*6920*/  IMAD.MOV.U32 R7, RZ, RZ, R21 ;  /* 0x000000ffff077224 */ /* 0x000fe200078e0015 */
[----:B------:R-:W-:Y:S06]  /*6930*/  @!P0 BRA `(.L_x_121) ;  /* 0x00000000002c8947 */ /* 0x000fec0003800000 */
        /* <DEDUP_REMOVED lines=9> */
[----:B------:R-:W-:-:S04]  /*69d0*/  IMAD.WIDE.U32.X R6, R21, UR7, R6, P1 ;  /* 0x0000000715067c25 */ /* 0x000fc800088e0406 */
[----:B------:R-:W-:-:S07]  /*69e0*/  IMAD.MOV.U32 R8, RZ, RZ, R6 ;  /* 0x000000ffff087224 */ /* 0x000fce00078e0006 */
.L_x_121:
[----:B------:R-:W-:Y:S01]  /*69f0*/  ULDC UR5, c[0x0][0x648] ;  /* 0x0001920000057ab9 */ /* 0x000fe20000000800 */
[----:B------:R-:W-:Y:S01]  /*6a00*/  LOP3.LUT R6, R22, UR17, RZ, 0xc0, !PT ;  /* 0x0000001116067c12 */ /* 0x000fe2000f8ec0ff */
[----:B------:R-:W-:Y:S01]  /*6a10*/  ULDC UR6, c[0x0][0x610] ;  /* 0x0001840000067ab9 */ /* 0x000fe20000000800 */
[----:B------:R-:W-:Y:S01]  /*6a20*/  SHF.R.U64 R7, R8, UR5, R7 ;  /* 0x0000000508077c19 */ /* 0x000fe20008001207 */
[----:B------:R-:W-:Y:S01]  /*6a30*/  ULDC UR5, c[0x0][0x638] ;  /* 0x00018e0000057ab9 */ /* 0x000fe20000000800 */
[----:B------:R-:W-:-:S03]  /*6a40*/  LOP3.LUT R20, R20, UR4, RZ, 0xc0, !PT ;  /* 0x0000000414147c12 */ /* 0x000fc6000f8ec0ff */
[----:B------:R-:W-:Y:S02]  /*6a50*/  IMAD.MOV R8, RZ, RZ, -R7 ;  /* 0x000000ffff087224 */ /* 0x000fe400078e0a07 */
[----:B------:R-:W-:Y:S02]  /*6a60*/  IMAD R7, R7, UR18, R6 ;  /* 0x0000001207077c24 */ /* 0x000fe4000f8e0206 */
[----:B------:R-:W-:Y:S01]  /*6a70*/  IMAD R19, R8, UR5, R19 ;  /* 0x0000000508137c24 */ /* 0x000fe2000f8e0213 */
[----:B------:R-:W-:Y:S01]  /*6a80*/  ULDC UR5, c[0x0][0x600] ;  /* 0x0001800000057ab9 */ /* 0x000fe20000000800 */
[----:B------:R-:W-:Y:S02]  /*6a90*/  IMAD R18, R7, UR6, R18 ;  /* 0x0000000607127c24 */ /* 0x000fe4000f8e0212 */
[----:B------:R-:W-:Y:S02]  /*6aa0*/  IMAD R19, R19, UR5, R20 ;  /* 0x0000000513137c24 */ /* 0x000fe4000f8e0214 */
[----:B------:R-:W-:-:S03]  /*6ab0*/  IMAD.MOV.U32 R7, RZ, RZ, 0x1 ;  /* 0x00000001ff077424 */ /* 0x000fc600078e00ff */
[----:B------:R-:W-:Y:S02]  /*6ac0*/  SEL R6, R19, R18, !P4 ;  /* 0x0000001213067207 */ /* 0x000fe40006000000 */
[----:B------:R-:W-:-:S07]  /*6ad0*/  SEL R18, R18, R19, !P4 ;  /* 0x0000001312127207 */ /* 0x000fce0006000000 */
.L_x_119:
[----:B------:R-:W-:Y:S05]  /*6ae0*/  BSYNC B1 ;  /* 0x0000000000017941 */ /* 0x000fea0003800000 */
.L_x_118:
[----:B------:R-:W-:-:S13]  /*6af0*/  LOP3.LUT P0, RZ, R7, 0xff, RZ, 0xc0, !PT ;  /* 0x000000ff07ff7812 */ /* 0x000fda000780c0ff */
[----:B------:R-:W-:Y:S05]  /*6b00*/  @P0 BRA `(.L_x_122) ;  /* 0xfffffff400480947 */ /* 0x000fea000383ffff */
[----:B------:R-:W-:Y:S05]  /*6b10*/  BSYNC B0 ;  /* 0x0000000000007941 */ /* 0x000fea0003800000 */
.L_x_111:
[----:B------:R-:W-:-:S03]  /*6b20*/  UMOV UR5, 0xffffffff ;  /* 0xffffffff00057882 */ /* 0x000fc60000000000 */
[----:B------:R-:W-:Y:S05]  /*6b30*/  BRA.DIV UR5, `(.L_x_123) ;  /* 0x0000000605647947 */ /* 0x000fea000b800000 */
[----:B------:R-:W-:-:S13]  /*6b40*/  ELECT P0, URZ, PT ;  /* 0x00000000003f782f */ /* 0x000fda0003800000 */
.L_x_139:
[----:B------:R-:W-:Y:S04]  /*6b50*/  BSSY B0, `(.L_x_124) ;  /* 0x000003d000007945 */ /* 0x000fe80003800000 */
[----:B------:R-:W-:Y:S05]  /*6b60*/  @!P0 BRA `(.L_x_125) ;  /* 0x0000000000ec8947 */ /* 0x000fea0003800000 */
[----:B------:R-:W-:-:S04]  /*6b70*/  LOP3.LUT R2, R2, 0x2, RZ, 0xfc, !PT ;  /* 0x0000000202027812 */ /* 0x000fc800078efcff */
[----:B------:R-:W-:-:S13]  /*6b80*/  ISETP.NE.AND P0, PT, R2, 0x3, PT ;  /* 0x000000030200780c */ /* 0x000fda0003f05270 */
[----:B------:R-:W-:Y:S05]  /*6b90*/  @!P0 BRA `(.L_x_126) ;  /* 0x0000000000048947 */ /* 0x000fea0003800000 */
[----:B------:R-:W-:Y:S01]  /*6ba0*/  BPT.TRAP 0x1 ;  /* 0x000000040000795c */ /* 0x000fe20000300000 */
.L_x_126:
[----:B------:R-:W0:Y:S01]  /*6bb0*/  S2R R5, SR_CgaCtaId ;  /* 0x0000000000057919 */ /* 0x000e220000008800 */
[----:B------:R-:W-:Y:S02]  /*6bc0*/  MOV R0, 0x400 ;  /* 0x0000040000007802 */ /* 0x000fe40000000f00 */
[----:B------:R-:W-:Y:S02]  /*6bd0*/  SHF.L.U32 R4, R3, 0x1f, RZ ;  /* 0x0000001f03047819 */ /* 0x000fe400000006ff */
[----:B0-----:R-:W-:-:S05]  /*6be0*/  LEA R0, R5, R0, 0x18 ;  /* 0x0000000005007211 */ /* 0x001fca00078ec0ff */
[----:B------:R-:W-:-:S04]  /*6bf0*/  VIADD R0, R0, 0x30 ;  /* 0x0000003000007836 */ /* 0x000fc80000000000 */
[C---:B------:R-:W-:Y:S02]  /*6c00*/  IMAD R7, R17.reuse, 0x8, R0 ;  /* 0x0000000811077824 */ /* 0x040fe400078e0200 */
[----:B------:R-:W-:Y:S02]  /*6c10*/  VIADD R17, R17, 0x1 ;  /* 0x0000000111117836 */ /* 0x000fe40000000000 */
[----:B------:R-:W0:Y:S03]  /*6c20*/  SYNCS.PHASECHK.TRANS64.TRYWAIT P0, [R7+URZ], R4 ;  /* 0x00000004070075a7 */ /* 0x000e26000800017f */
[----:B------:R-:W-:-:S04]  /*6c30*/  ISETP.NE.AND P1, PT, R17, 0x6, PT ;  /* 0x000000061100780c */ /* 0x000fc80003f25270 */
[----:B------:R-:W-:Y:S02]  /*6c40*/  SEL R2, RZ, 0x1, P1 ;  /* 0x00000001ff027807 */ /* 0x000fe40000800000 */
[----:B------:R-:W-:Y:S02]  /*6c50*/  SEL R17, R17, RZ, P1 ;  /* 0x000000ff11117207 */ /* 0x000fe40000800000 */
[----:B------:R-:W-:-:S03]  /*6c60*/  LOP3.LUT R6, R3, R2, RZ, 0x3c, !PT ;  /* 0x0000000203067212 */ /* 0x000fc600078e3cff */
[----:B------:R-:W-:Y:S01]  /*6c70*/  IMAD R8, R17, 0x8, R0 ;  /* 0x0000000811087824 */ /* 0x000fe200078e0200 */
[----:B------:R-:W-:Y:S01]  /*6c80*/  SHF.L.U32 R5, R6, 0x1f, RZ ;  /* 0x0000001f06057819 */ /* 0x000fe200000006ff */
[----:B0-----:R-:W-:Y:S06]  /*6c90*/  @!P0 BRA `(.L_x_127) ;  /* 0x00000004002c8947 */ /* 0x001fec0003800000 */
.L_x_140:
[----:B------:R-:W1:Y:S01]  /*6ca0*/  SYNCS.PHASECHK.TRANS64.TRYWAIT P0, [R8+URZ], R5 ;  /* 0x00000005080075a7 */ /* 0x000e62000800017f */
[----:B------:R-:W-:-:S05]  /*6cb0*/  VIADD R2, R17, 0x1 ;  /* 0x0000000111027836 */ /* 0x000fca0000000000 */
[----:B------:R-:W-:-:S04]  /*6cc0*/  ISETP.NE.AND P1, PT, R2, 0x6, PT ;  /* 0x000000060200780c */ /* 0x000fc80003f25270 */
[----:B------:R-:W-:Y:S02]  /*6cd0*/  SEL R3, RZ, 0x1, P1 ;  /* 0x00000001ff037807 */ /* 0x000fe40000800000 */
[----:B0-----:R-:W-:Y:S02]  /*6ce0*/  SEL R7, R2, RZ, P1 ;  /* 0x000000ff02077207 */ /* 0x001fe40000800000 */
[----:B------:R-:W-:-:S03]  /*6cf0*/  LOP3.LUT R6, R6, R3, RZ, 0x3c, !PT ;  /* 0x0000000306067212 */ /* 0x000fc600078e3cff */
[----:B------:R-:W-:Y:S01]  /*6d00*/  IMAD R9, R7, 0x8, R0 ;  /* 0x0000000807097824 */ /* 0x000fe200078e0200 */
[----:B------:R-:W-:Y:S01]  /*6d10*/  SHF.L.U32 R4, R6, 0x1f, RZ ;  /* 0x0000001f06047819 */ /* 0x000fe200000006ff */
[----:B-1----:R-:W-:Y:S06]  /*6d20*/  @!P0 BRA `(.L_x_128) ;  /* 0x00000004001c8947 */ /* 0x002fec0003800000 */
.L_x_141:
[----:B------:R-:W1:Y:S01]  /*6d30*/  SYNCS.PHASECHK.TRANS64.TRYWAIT P0, [R9+URZ], R4 ;  /* 0x00000004090075a7 */ /* 0x000e62000800017f */
[----:B------:R-:W-:-:S05]  /*6d40*/  VIADD R2, R7, 0x1 ;  /* 0x0000000107027836 */ /* 0x000fca0000000000 */
[----:B------:R-:W-:-:S04]  /*6d50*/  ISETP.NE.AND P1, PT, R2, 0x6, PT ;  /* 0x000000060200780c */ /* 0x000fc80003f25270 */
[----:B------:R-:W-:Y:S02]  /*6d60*/  SEL R3, RZ, 0x1, P1 ;  /* 0x00000001ff037807 */ /* 0x000fe40000800000 */
[----:B------:R-:W-:Y:S02]  /*6d70*/  SEL R7, R2, RZ, P1 ;  /* 0x000000ff02077207 */ /* 0x000fe40000800000 */
[----:B------:R-:W-:-:S03]  /*6d80*/  LOP3.LUT R6, R6, R3, RZ, 0x3c, !PT ;  /* 0x0000000306067212 */ /* 0x000fc600078e3cff */
[----:B0-----:R-:W-:Y:S01]  /*6d90*/  IMAD R8, R7, 0x8, R0 ;  /* 0x0000000807087824 */ /* 0x001fe200078e0200 */
[----:B------:R-:W-:Y:S01]  /*6da0*/  SHF.L.U32 R5, R6, 0x1f, RZ ;  /* 0x0000001f06057819 */ /* 0x000fe200000006ff */
[----:B-1----:R-:W-:Y:S06]  /*6db0*/  @!P0 BRA `(.L_x_129) ;  /* 0x00000004000c8947 */ /* 0x002fec0003800000 */
.L_x_142:
[----:B------:R-:W1:Y:S01]  /*6dc0*/  SYNCS.PHASECHK.TRANS64.TRYWAIT P0, [R8+URZ], R5 ;  /* 0x00000005080075a7 */ /* 0x000e62000800017f */
[----:B------:R-:W-:-:S05]  /*6dd0*/  VIADD R2, R7, 0x1 ;  /* 0x0000000107027836 */ /* 0x000fca0000000000 */
[----:B------:R-:W-:-:S04]  /*6de0*/  ISETP.NE.AND P1, PT, R2, 0x6, PT ;  /* 0x000000060200780c */ /* 0x000fc80003f25270 */
[----:B------:R-:W-:Y:S02]  /*6df0*/  SEL R3, RZ, 0x1, P1 ;  /* 0x00000001ff037807 */ /* 0x000fe40000800000 */
[----:B------:R-:W-:Y:S02]  /*6e00*/  SEL R7, R2, RZ, P1 ;  /* 0x000000ff02077207 */ /* 0x000fe40000800000 */
[----:B0-----:R-:W-:-:S03]  /*6e10*/  LOP3.LUT R9, R6, R3, RZ, 0x3c, !PT ;  /* 0x0000000306097212 */ /* 0x001fc600078e3cff */
[----:B------:R-:W-:Y:S01]  /*6e20*/  IMAD R11, R7, 0x8, R0 ;  /* 0x00000008070b7824 */ /* 0x000fe200078e0200 */
[----:B------:R-:W-:Y:S01]  /*6e30*/  SHF.L.U32 R6, R9, 0x1f, RZ ;  /* 0x0000001f09067819 */ /* 0x000fe200000006ff */
[----:B-1----:R-:W-:Y:S06]  /*6e40*/  @!P0 BRA `(.L_x_130) ;  /* 0x0000000000fc8947 */ /* 0x002fec0003800000 */
.L_x_143:
[----:B------:R-:W1:Y:S01]  /*6e50*/  SYNCS.PHASECHK.TRANS64.TRYWAIT P0, [R11+URZ], R6 ;  /* 0x000000060b0075a7 */ /* 0x000e62000800017f */
[----:B------:R-:W-:-:S05]  /*6e60*/  VIADD R2, R7, 0x1 ;  /* 0x0000000107027836 */ /* 0x000fca0000000000 */
[----:B------:R-:W-:-:S04]  /*6e70*/  ISETP.NE.AND P1, PT, R2, 0x6, PT ;  /* 0x000000060200780c */ /* 0x000fc80003f25270 */
[----:B------:R-:W-:Y:S02]  /*6e80*/  SEL R4, RZ, 0x1, P1 ;  /* 0x00000001ff047807 */ /* 0x000fe40000800000 */
[----:B------:R-:W-:Y:S02]  /*6e90*/  SEL R3, R2, RZ, P1 ;  /* 0x000000ff02037207 */ /* 0x000fe40000800000 */
[----:B------:R-:W-:Y:S01]  /*6ea0*/  LOP3.LUT R4, R9, R4, RZ, 0x3c, !PT ;  /* 0x0000000409047212 */ /* 0x000fe200078e3cff */
[----:B-1----:R-:W-:Y:S06]  /*6eb0*/  @!P0 BRA `(.L_x_131) ;  /* 0x0000000000f48947 */ /* 0x002fec0003800000 */
.L_x_144:
[----:B------:R-:W-:Y:S01]  /*6ec0*/  IMAD R3, R3, 0x8, R0 ;  /* 0x0000000803037824 */ /* 0x000fe200078e0200 */
[----:B------:R-:W-:-:S07]  /*6ed0*/  SHF.L.U32 R0, R4, 0x1f, RZ ;  /* 0x0000001f04007819 */ /* 0x000fce00000006ff */
.L_x_132:
[----:B--2---:R2:W3:Y:S02]  /*6ee0*/  SYNCS.PHASECHK.TRANS64.TRYWAIT P0, [R3+URZ], R0 ;  /* 0x00000000030075a7 */ /* 0x0044e4000800017f */
[----:B---3--:R-:W-:Y:S05]  /*6ef0*/  @!P0 NANOSLEEP.SYNCS 0x989680 ;  /* 0x009896800000895d */ /* 0x008fea0003900000 */
[----:B------:R-:W3:Y:S02]  /*6f00*/  @!P0 SYNCS.PHASECHK.TRANS64 P0, [R3+URZ], R0 ;  /* 0x00000000030085a7 */ /* 0x000ee4000800007f */
[----:B---3--:R-:W-:Y:S05]  /*6f10*/  @!P0 BRA `(.L_x_132) ;  /* 0xfffffffc00f08947 */ /* 0x008fea000383ffff */
.L_x_125:
[----:B------:R-:W-:Y:S05]  /*6f20*/  BSYNC B0 ;  /* 0x0000000000007941 */ /* 0x000fea0003800000 */
.L_x_124:
[----:B------:R-:W-:Y:S05]  /*6f30*/  EXIT ;  /* 0x000000000000794d */ /* 0x000fea0003800000 */
.L_x_21:
[----:B-1----:R-:W-:-:S04]  /*6f40*/  IMAD.U32 R9, RZ, RZ, UR6 ;  /* 0x00000006ff097e24 */ /* 0x002fc8000f8e00ff */
[----:B------:R1:W3:Y:S03]  /*6f50*/  SYNCS.PHASECHK.TRANS64.TRYWAIT P0, [R9+URZ], R8 ;  /* 0x00000008090075a7 */ /* 0x0002e6000800017f */
[----:B---3--:R-:W-:Y:S05]  /*6f60*/  @!P0 NANOSLEEP.SYNCS 0x989680 ;  /* 0x009896800000895d */ /* 0x008fea0003900000 */
[----:B------:R-:W3:Y:S02]  /*6f70*/  @!P0 SYNCS.PHASECHK.TRANS64 P0, [R9+URZ], R8 ;  /* 0x00000008090085a7 */ /* 0x000ee4000800007f */
[----:B---3--:R-:W-:Y:S05]  /*6f80*/  @!P0 BRA `(.L_x_21) ;  /* 0xfffffffc00ec8947 */ /* 0x008fea000383ffff */
[----:B------:R-:W-:Y:S05]  /*6f90*/  BRA `(.L_x_20) ;  /* 0xffffffa400a87947 */ /* 0x000fea000383ffff */
.L_x_27:
[----:B-1----:R-:W-:-:S04]  /*6fa0*/  IMAD.U32 R11, RZ, RZ, UR13 ;  /* 0x0000000dff0b7e24 */ /* 0x002fc8000f8e00ff */
[----:B------:R1:W3:Y:S03]  /*6fb0*/  SYNCS.PHASECHK.TRANS64.TRYWAIT P0, [R11+URZ], R10 ;  /* 0x0000000a0b0075a7 */ /* 0x0002e6000800017f */
[----:B---3--:R-:W-:Y:S05]  /*6fc0*/  @!P0 NANOSLEEP.SYNCS 0x989680 ;  /* 0x009896800000895d */ /* 0x008fea0003900000 */
[----:B------:R-:W3:Y:S02]  /*6fd0*/  @!P0 SYNCS.PHASECHK.TRANS64 P0, [R11+URZ], R10 ;  /* 0x0000000a0b0085a7 */ /* 0x000ee4000800007f */
[----:B---3--:R-:W-:Y:S05]  /*6fe0*/  @!P0 BRA `(.L_x_27) ;  /* 0xfffffffc00ec8947 */ /* 0x008fea000383ffff */
[----:B------:R-:W-:Y:S05]  /*6ff0*/  BRA `(.L_x_26) ;  /* 0xffffffac009c7947 */ /* 0x000fea000383ffff */
.L_x_112:
[----:B------:R-:W-:Y:S01]  /*7000*/  BSSY B1, `(.L_x_133) ;  /* 0x0000006000017945 */ /* 0x000fe20003800000 */
[----:B------:R-:W-:-:S07]  /*7010*/  IMAD.MOV.U32 R7, RZ, RZ, -0x1 ;  /* 0xffffffffff077424 */ /* 0x000fce00078e00ff */
[----:B------:R-:W-:Y:S05]  /*7020*/  WARPSYNC.COLLECTIVE R7, `(.L_x_134) ;  /* 0x00000000070c7348 */ /* 0x000fea0003c00000 */
[----:B------:R-:W-:Y:S02]  /*7030*/  ELECT P0, UR62, PT ;  /* 0x00000000003e782f */ /* 0x000fe40003800000 */
[----:B------:R-:W-:Y:S01]  /*7040*/  MOV R7, UR62 ;  /* 0x0000003e00077c02 */ /* 0x000fe20008000f00 */
[----:B------:R-:W-:Y:S10]  /*7050*/  ENDCOLLECTIVE ;  /* 0x000000000000791b */ /* 0x000ff40003800000 */
.L_x_134:
[----:B------:R-:W-:Y:S05]  /*7060*/  BSYNC B1 ;  /* 0x0000000000017941 */ /* 0x000fea0003800000 */
.L_x_133:
[----:B------:R-:W-:Y:S05]  /*7070*/  BRA `(.L_x_135) ;  /* 0xffffffec00f87947 */ /* 0x000fea000383ffff */
.L_x_115:
[----:B0-----:R0:W1:Y:S02]  /*7080*/  SYNCS.PHASECHK.TRANS64.TRYWAIT P0, [R21+URZ+0x30], R8 ;  /* 0x00003008150075a7 */ /* 0x001064000800017f */
[----:B-1----:R-:W-:Y:S05]  /*7090*/  @!P0 NANOSLEEP.SYNCS 0x989680 ;  /* 0x009896800000895d */ /* 0x002fea0003900000 */
[----:B------:R-:W1:Y:S02]  /*70a0*/  @!P0 SYNCS.PHASECHK.TRANS64 P0, [R21+URZ+0x30], R8 ;  /* 0x00003008150085a7 */ /* 0x000e64000800007f */
[----:B-1----:R-:W-:Y:S05]  /*70b0*/  @!P0 BRA `(.L_x_115) ;  /* 0xfffffffc00f08947 */ /* 0x002fea000383ffff */
[----:B------:R-:W-:Y:S05]  /*70c0*/  BRA `(.L_x_136) ;  /* 0xfffffff000307947 */ /* 0x000fea000383ffff */
.L_x_123:
[----:B------:R-:W-:Y:S01]  /*70d0*/  BSSY B0, `(.L_x_137) ;  /* 0x0000006000007945 */ /* 0x000fe20003800000 */
[----:B------:R-:W-:-:S07]  /*70e0*/  IMAD.MOV.U32 R7, RZ, RZ, -0x1 ;  /* 0xffffffffff077424 */ /* 0x000fce00078e00ff */
[----:B------:R-:W-:Y:S05]  /*70f0*/  WARPSYNC.COLLECTIVE R7, `(.L_x_138) ;  /* 0x00000000070c7348 */ /* 0x000fea0003c00000 */
[----:B------:R-:W-:Y:S02]  /*7100*/  ELECT P0, UR62, PT ;  /* 0x00000000003e782f */ /* 0x000fe40003800000 */
[----:B------:R-:W-:Y:S01]  /*7110*/  MOV R7, UR62 ;  /* 0x0000003e00077c02 */ /* 0x000fe20008000f00 */
[----:B------:R-:W-:Y:S10]  /*7120*/  ENDCOLLECTIVE ;  /* 0x000000000000791b */ /* 0x000ff40003800000 */
.L_x_138:
[----:B------:R-:W-:Y:S05]  /*7130*/  BSYNC B0 ;  /* 0x0000000000007941 */ /* 0x000fea0003800000 */
.L_x_137:
[----:B------:R-:W-:Y:S05]  /*7140*/  BRA `(.L_x_139) ;  /* 0xfffffff800807947 */ /* 0x000fea000383ffff */
.L_x_127:
[----:B0-----:R0:W1:Y:S02]  /*7150*/  SYNCS.PHASECHK.TRANS64.TRYWAIT P0, [R7+URZ], R4 ;  /* 0x00000004070075a7 */ /* 0x001064000800017f */
[----:B-1----:R-:W-:Y:S05]  /*7160*/  @!P0 NANOSLEEP.SYNCS 0x989680 ;  /* 0x009896800000895d */ /* 0x002fea0003900000 */
[----:B------:R-:W1:Y:S02]  /*7170*/  @!P0 SYNCS.PHASECHK.TRANS64 P0, [R7+URZ], R4 ;  /* 0x00000004070085a7 */ /* 0x000e64000800007f */
[----:B-1----:R-:W-:Y:S05]  /*7180*/  @!P0 BRA `(.L_x_127) ;  /* 0xfffffffc00f08947 */ /* 0x002fea000383ffff */
[----:B------:R-:W-:Y:S05]  /*7190*/  BRA `(.L_x_140) ;  /* 0xfffffff800c07947 */ /* 0x000fea000383ffff */
.L_x_128:
[----:B0-----:R0:W1:Y:S02]  /*71a0*/  SYNCS.PHASECHK.TRANS64.TRYWAIT P0, [R8+URZ], R5 ;  /* 0x00000005080075a7 */ /* 0x001064000800017f */
[----:B-1----:R-:W-:Y:S05]  /*71b0*/  @!P0 NANOSLEEP.SYNCS 0x989680 ;  /* 0x009896800000895d */ /* 0x002fea0003900000 */
[----:B------:R-:W1:Y:S02]  /*71c0*/  @!P0 SYNCS.PHASECHK.TRANS64 P0, [R8+URZ], R5 ;  /* 0x00000005080085a7 */ /* 0x000e64000800007f */
[----:B-1----:R-:W-:Y:S05]  /*71d0*/  @!P0 BRA `(.L_x_128) ;  /* 0xfffffffc00f08947 */ /* 0x002fea000383ffff */
[----:B------:R-:W-:Y:S05]  /*71e0*/  BRA `(.L_x_141) ;  /* 0xfffffff800d07947 */ /* 0x000fea000383ffff */
.L_x_129:
[----:B0-----:R0:W1:Y:S02]  /*71f0*/  SYNCS.PHASECHK.TRANS64.TRYWAIT P0, [R9+URZ], R4 ;  /* 0x00000004090075a7 */ /* 0x001064000800017f */
[----:B-1----:R-:W-:Y:S05]  /*7200*/  @!P0 NANOSLEEP.SYNCS 0x989680 ;  /* 0x009896800000895d */ /* 0x002fea0003900000 */
[----:B------:R-:W1:Y:S02]  /*7210*/  @!P0 SYNCS.PHASECHK.TRANS64 P0, [R9+URZ], R4 ;  /* 0x00000004090085a7 */ /* 0x000e64000800007f */
[----:B-1----:R-:W-:Y:S05]  /*7220*/  @!P0 BRA `(.L_x_129) ;  /* 0xfffffffc00f08947 */ /* 0x002fea000383ffff */
[----:B------:R-:W-:Y:S05]  /*7230*/  BRA `(.L_x_142) ;  /* 0xfffffff800e07947 */ /* 0x000fea000383ffff */
.L_x_130:
[----:B0-----:R0:W1:Y:S02]  /*7240*/  SYNCS.PHASECHK.TRANS64.TRYWAIT P0, [R8+URZ], R5 ;  /* 0x00000005080075a7 */ /* 0x001064000800017f */
[----:B-1----:R-:W-:Y:S05]  /*7250*/  @!P0 NANOSLEEP.SYNCS 0x989680 ;  /* 0x009896800000895d */ /* 0x002fea0003900000 */
[----:B------:R-:W1:Y:S02]  /*7260*/  @!P0 SYNCS.PHASECHK.TRANS64 P0, [R8+URZ], R5 ;  /* 0x00000005080085a7 */ /* 0x000e64000800007f */
[----:B-1----:R-:W-:Y:S05]  /*7270*/  @!P0 BRA `(.L_x_130) ;  /* 0xfffffffc00f08947 */ /* 0x002fea000383ffff */
[----:B------:R-:W-:Y:S05]  /*7280*/  BRA `(.L_x_143) ;  /* 0xfffffff800f07947 */ /* 0x000fea000383ffff */
.L_x_131:
[----:B-1----:R1:W2:Y:S02]  /*7290*/  SYNCS.PHASECHK.TRANS64.TRYWAIT P0, [R11+URZ], R6 ;  /* 0x000000060b0075a7 */ /* 0x0022a4000800017f */
[----:B--2---:R-:W-:Y:S05]  /*72a0*/  @!P0 NANOSLEEP.SYNCS 0x989680 ;  /* 0x009896800000895d */ /* 0x004fea0003900000 */
[----:B------:R-:W2:Y:S02]  /*72b0*/  @!P0 SYNCS.PHASECHK.TRANS64 P0, [R11+URZ], R6 ;  /* 0x000000060b0085a7 */ /* 0x000ea4000800007f */
[----:B--2---:R-:W-:Y:S05]  /*72c0*/  @!P0 BRA `(.L_x_131) ;  /* 0xfffffffc00f08947 */ /* 0x004fea000383ffff */
[----:B------:R-:W-:Y:S05]  /*72d0*/  BRA `(.L_x_144) ;  /* 0xfffffff800f87947 */ /* 0x000fea000383ffff */
.L_x_145:
[----:B------:R-:W-:-:S00]  /*72e0*/  BRA `(.L_x_145) ;  /* 0xfffffffc00fc7947 */ /* 0x000fc0000383ffff */
[----:B------:R-:W-:-:S00]  /*72f0*/  NOP ;  /* 0x0000000000007918 */ /* 0x000fc00000000000 */
        /* <DEDUP_REMOVED lines=8> */
.L_x_146:


//--------------------- .nv.shared._ZN7cutlass13device_kernelINS_4gemm6kernel13GemmUniversalIN4cute5tupleIJiiiiEEENS1_10collective13CollectiveMmaINS1_37MainloopSm90TmaGmmaWarpSpecializedFP8ILi6ENS5_IJNS4_1CILi2EEENSA_ILi1EEESC_EEENS1_35KernelTmaWarpSpecializedCooperativeEEENS5_IJNSA_ILi256EEENSA_ILi32EEENSA_ILi128EEEEEENS_12float_e4m3_tENS5_IJlSC_lEEESK_SL_NS4_8TiledMMAINS4_8MMA_AtomIJNS4_4SM904GMMA30MMA_64x32x32_F32E4M3E4M3_SS_TNILNSP_7ScaleInE1ELSR_1EEEEEENS4_6LayoutISD_NS5_IJSC_NSA_ILi0EEESV_EEEEENS5_IJNS4_10UnderscoreESY_SY_EEEEENS4_13SM90_TMA_LOADENS4_14ComposedLayoutINS4_7SwizzleILi3ELi4ELi3EEENS4_18smem_ptr_flag_bitsILi8EEENSU_INS5_IJNSA_ILi8EEESI_EEENS5_IJSI_SC_EEEEEEEvNS4_8identityENS4_23SM90_TMA_LOAD_MULTICASTES1B_vS1C_EENS_8epilogue10collective6detail29Sm90TmaWarpSpecializedAdapterINS1G_15DefaultEpilogueISK_SL_SL_NS1F_6thread17LinearCombinationISK_Li1EffLNS1K_9ScaleType4KindE0ELNS_15FloatRoundStyleE2ESK_EENS1_15EpilogueDefaultEEEEEvvEEEEvNT_6ParamsE --------------------------
	.section	.nv.shared._ZN7cutlass13device_kernelINS_4gemm6kernel13GemmUniversalIN4cute5tupleIJiiiiEEENS1_10collective13CollectiveMmaINS1_37MainloopSm90TmaGmmaWarpSpecializedFP8ILi6ENS5_IJNS4_1CILi2EEENSA_ILi1EEESC_EEENS1_35KernelTmaWarpSpecializedCooperativeEEENS5_IJNSA_ILi256EEENSA_ILi32EEENSA_ILi128EEEEEENS_12float_e4m3_tENS5_IJlSC_lEEESK_SL_NS4_8TiledMMAINS4_8MMA_AtomIJNS4_4SM904GMMA30MMA_64x32x32_F32E4M3E4M3_SS_TNILNSP_7ScaleInE1ELSR_1EEEEEENS4_6LayoutISD_NS5_IJSC_NSA_ILi0EEESV_EEEEENS5_IJNS4_10UnderscoreESY_SY_EEEEENS4_13SM90_TMA_LOADENS4_14ComposedLayoutINS4_7SwizzleILi3ELi4ELi3EEENS4_18smem_ptr_flag_bitsILi8EEENSU_INS5_IJNSA_ILi8EEESI_EEENS5_IJSI_SC_EEEEEEEvNS4_8identityENS4_23SM90_TMA_LOAD_MULTICASTES1B_vS1C_EENS_8epilogue10collective6detail29Sm90TmaWarpSpecializedAdapterINS1G_15DefaultEpilogueISK_SL_SL_NS1F_6thread17LinearCombinationISK_Li1EffLNS1K_9ScaleType4KindE0ELNS_15FloatRoundStyleE2ESK_EENS1_15EpilogueDefaultEEEEEvvEEEEvNT_6ParamsE,"aw",@nobits
	.sectionflags	@""
	.align	16
	.zero		1024


//--------------------- .nv.shared.reserved.0     --------------------------
	.section	.nv.shared.reserved.0,"aw",@nobits
	.weak		__nv_reservedSMEM_offset_0_alias
	.size		__nv_reservedSMEM_offset_0_alias, 0, 0
	.other		__nv_reservedSMEM_offset_0_alias,@"STO_CUDA_RESERVED_SHARED STV_DEFAULT"
__nv_reservedSMEM_offset_0_alias:
	.zero		0


//--------------------- .nv.global                --------------------------
	.section	.nv.global,"aw",@nobits
.nv.global:
	.type		_ZN39_INTERNAL_d1d5f9e9_4_k_cu_85aa013a_46844cute1_E,@object
	.size		_ZN39_INTERNAL_d1d5f9e9_4_k_cu_85aa013a_46844cute1_E,(_ZN39_INTERNAL_d1d5f9e9_4_k_cu_85aa013a_46844cuda3std3__45__cpo6cbeginE - _ZN39_INTERNAL_d1d5f9e9_4_k_cu_85aa013a_46844cute1_E)
_ZN39_INTERNAL_d1d5f9e9_4_k_cu_85aa013a_46844cute1_E:
	.zero		1
	.type		_ZN39_INTERNAL_d1d5f9e9_4_k_cu_85aa013a_46844cuda3std3__45__cpo6cbeginE,@object
	.size		_ZN39_INTERNAL_d1d5f9e9_4_k_cu_85aa013a_46844cuda3std3__45__cpo6cbeginE,(_ZN39_INTERNAL_d1d5f9e9_4_k_cu_85aa013a_46844cuda3std3__48in_placeE - _ZN39_INTERNAL_d1d5f9e9_4_k_cu_85aa013a_46844cuda3std3__45__cpo6cbeginE)
_ZN39_INTERNAL_d1d5f9e9_4_k_cu_85aa013a_46844cuda3std3__45__cpo6cbeginE:
	.zero		1
	.type		_ZN39_INTERNAL_d1d5f9e9_4_k_cu_85aa013a_46844cuda3std3__48in_placeE,@object
	.size		_ZN39_INTERNAL_d1d5f9e9_4_k_cu_85aa013a_46844cuda3std3__48in_placeE,(_ZN39_INTERNAL_d1d5f9e9_4_k_cu_85aa013a_46844cuda3std6ranges3__45__cpo9iter_moveE - _ZN39_INTERNAL_d1d5f9e9_4_k_cu_85aa013a_46844cuda3std3__48in_placeE)
_ZN39_INTERNAL_d1d5f9e9_4_k_cu_85aa013a_46844cuda3std3__48in_placeE:
	.zero		1
	.type		_ZN39_INTERNAL_d1d5f9e9_4_k_cu_85aa013a_46844cuda3std6ranges3__45__cpo9iter_moveE,@object
	.size		_ZN39_INTERNAL_d1d5f9e9_4_k_cu_85aa013a_46844cuda3std6ranges3__45__cpo9iter_moveE,(_ZN39_INTERNAL_d1d5f9e9_4_k_cu_85aa013a_46844cuda3std3__45__cpo5beginE - _ZN39_INTERNAL_d1d5f9e9_4_k_cu_85aa013a_46844cuda3std6ranges3__45__cpo9iter_moveE)
_ZN39_INTERNAL_d1d5f9e9_4_k_cu_85aa013a_46844cuda3std6ranges3__45__cpo9iter_moveE:
	.zero		1
	.type		_ZN39_INTERNAL_d1d5f9e9_4_k_cu_85aa013a_46844cuda3std3__45__cpo5beginE,@object
	.size		_ZN39_INTERNAL_d1d5f9e9_4_k_cu_85aa013a_46844cuda3std3__45__cpo5beginE,(_ZN39_INTERNAL_d1d5f9e9_4_k_cu_85aa013a_46844cuda3std3__441_GLOBAL__N__d1d5f9e9_4_k_cu_85aa013a_46846ignoreE - _ZN39_INTERNAL_d1d5f9e9_4_k_cu_85aa013a_46844cuda3std3__45__cpo5beginE)
_ZN39_INTERNAL_d1d5f9e9_4_k_cu_85aa013a_46844cuda3std3__45__cpo5beginE:
	.zero		1
	.type		_ZN39_INTERNAL_d1d5f9e9_4_k_cu_85aa013a_46844cuda3std3__441_GLOBAL__N__d1d5f9e9_4_k_cu_85aa013a_46846ignoreE,@object
	.size		_ZN39_INTERNAL_d1d5f9e9_4_k_cu_85aa013a_46844cuda3std3__441_GLOBAL__N__d1d5f9e9_4_k_cu_85aa013a_46846ignoreE,(_ZN39_INTERNAL_d1d5f9e9_4_k_cu_85aa013a_46844cute7productE - _ZN39_INTERNAL_d1d5f9e9_4_k_cu_85aa013a_46844cuda3std3__441_GLOBAL__N__d1d5f9e9_4_k_cu_85aa013a_46846ignoreE)
_ZN39_INTERNAL_d1d5f9e9_4_k_cu_85aa013a_46844cuda3std3__441_GLOBAL__N__d1d5f9e9_4_k_cu_85aa013a_46846ignoreE:
	.zero		1
	.type		_ZN39_INTERNAL_d1d5f9e9_4_k_cu_85aa013a_46844cute7productE,@object
	.size		_ZN39_INTERNAL_d1d5f9e9_4_k_cu_85aa013a_46844cute7productE,(_ZN39_INTERNAL_d1d5f9e9_4_k_cu_85aa013a_46844cuda3std3__45__cpo3endE - _ZN39_INTERNAL_d1d5f9e9_4_k_cu_85aa013a_46844cute7productE)
_ZN39_INTERNAL_d1d5f9e9_4_k_cu_85aa013a_46844cute7productE:
	.zero		1
	.type		_ZN39_INTERNAL_d1d5f9e9_4_k_cu_85aa013a_46844cuda3std3__45__cpo3endE,@object
	.size		_ZN39_INTERNAL_d1d5f9e9_4_k_cu_85aa013a_46844cuda3std3__45__cpo3endE,(_ZN39_INTERNAL_d1d5f9e9_4_k_cu_85aa013a_46844cuda3std3__419piecewise_constructE - _ZN39_INTERNAL_d1d5f9e9_4_k_cu_85aa013a_46844cuda3std3__45__cpo3endE)
_ZN39_INTERNAL_d1d5f9e9_4_k_cu_85aa013a_46844cuda3std3__45__cpo3endE:
	.zero		1
	.type		_ZN39_INTERNAL_d1d5f9e9_4_k_cu_85aa013a_46844cuda3std3__419piecewise_constructE,@object
	.size		_ZN39_INTERNAL_d1d5f9e9_4_k_cu_85aa013a_46844cuda3std3__419piecewise_constructE,(_ZN39_INTERNAL_d1d5f9e9_4_k_cu_85aa013a_46844cuda3std3__45__cpo4cendE - _ZN39_INTERNAL_d1d5f9e9_4_k_cu_85aa013a_46844cuda3std3__419piecewise_constructE)
_ZN39_INTERNAL_d1d5f9e9_4_k_cu_85aa013a_46844cuda3std3__419piecewise_constructE:
	.zero		1
	.type		_ZN39_INTERNAL_d1d5f9e9_4_k_cu_85aa013a_46844cuda3std3__45__cpo4cendE,@object
	.size		_ZN39_INTERNAL_d1d5f9e9_4_k_cu_85aa013a_46844cuda3std3__45__cpo4cendE,(_ZN39_INTERNAL_d1d5f9e9_4_k_cu_85aa013a_46844cuda3std6ranges3__45__cpo4swapE - _ZN39_INTERNAL_d1d5f9e9_4_k_cu_85aa013a_46844cuda3std3__45__cpo4cendE)
_ZN39_INTERNAL_d1d5f9e9_4_k_cu_85aa013a_46844cuda3std3__45__cpo4cendE:
	.zero		1
	.type		_ZN39_INTERNAL_d1d5f9e9_4_k_cu_85aa013a_46844cuda3std6ranges3__45__cpo4swapE,@object
	.size		_ZN39_INTERNAL_d1d5f9e9_4_k_cu_85aa013a_46844cuda3std6ranges3__45__cpo4swapE,(.L_7 - _ZN39_INTERNAL_d1d5f9e9_4_k_cu_85aa013a_46844cuda3std6ranges3__45__cpo4swapE)
_ZN39_INTERNAL_d1d5f9e9_4_k_cu_85aa013a_46844cuda3std6ranges3__45__cpo4swapE:
	.zero		1
.L_7:


//--------------------- .nv.constant0._ZN7cutlass13device_kernelINS_4gemm6kernel13GemmUniversalIN4cute5tupleIJiiiiEEENS1_10collective13CollectiveMmaINS1_37MainloopSm90TmaGmmaWarpSpecializedFP8ILi6ENS5_IJNS4_1CILi2EEENSA_ILi1EEESC_EEENS1_35KernelTmaWarpSpecializedCooperativeEEENS5_IJNSA_ILi256EEENSA_ILi32EEENSA_ILi128EEEEEENS_12float_e4m3_tENS5_IJlSC_lEEESK_SL_NS4_8TiledMMAINS4_8MMA_AtomIJNS4_4SM904GMMA30MMA_64x32x32_F32E4M3E4M3_SS_TNILNSP_7ScaleInE1ELSR_1EEEEEENS4_6LayoutISD_NS5_IJSC_NSA_ILi0EEESV_EEEEENS5_IJNS4_10UnderscoreESY_SY_EEEEENS4_13SM90_TMA_LOADENS4_14ComposedLayoutINS4_7SwizzleILi3ELi4ELi3EEENS4_18smem_ptr_flag_bitsILi8EEENSU_INS5_IJNSA_ILi8EEESI_EEENS5_IJSI_SC_EEEEEEEvNS4_8identityENS4_23SM90_TMA_LOAD_MULTICASTES1B_vS1C_EENS_8epilogue10collective6detail29Sm90TmaWarpSpecializedAdapterINS1G_15DefaultEpilogueISK_SL_SL_NS1F_6thread17LinearCombinationISK_Li1EffLNS1K_9ScaleType4KindE0ELNS_15FloatRoundStyleE2ESK_EENS1_15EpilogueDefaultEEEEEvvEEEEvNT_6ParamsE --------------------------
	.section	.nv.constant0._ZN7cutlass13device_kernelINS_4gemm6kernel13GemmUniversalIN4cute5tupleIJiiiiEEENS1_10collective13CollectiveMmaINS1_37MainloopSm90TmaGmmaWarpSpecializedFP8ILi6ENS5_IJNS4_1CILi2EEENSA_ILi1EEESC_EEENS1_35KernelTmaWarpSpecializedCooperativeEEENS5_IJNSA_ILi256EEENSA_ILi32EEENSA_ILi128EEEEEENS_12float_e4m3_tENS5_IJlSC_lEEESK_SL_NS4_8TiledMMAINS4_8MMA_AtomIJNS4_4SM904GMMA30MMA_64x32x32_F32E4M3E4M3_SS_TNILNSP_7ScaleInE1ELSR_1EEEEEENS4_6LayoutISD_NS5_IJSC_NSA_ILi0EEESV_EEEEENS5_IJNS4_10UnderscoreESY_SY_EEEEENS4_13SM90_TMA_LOADENS4_14ComposedLayoutINS4_7SwizzleILi3ELi4ELi3EEENS4_18smem_ptr_flag_bitsILi8EEENSU_INS5_IJNSA_ILi8EEESI_EEENS5_IJSI_SC_EEEEEEEvNS4_8identityENS4_23SM90_TMA_LOAD_MULTICASTES1B_vS1C_EENS_8epilogue10collective6detail29Sm90TmaWarpSpecializedAdapterINS1G_15DefaultEpilogueISK_SL_SL_NS1F_6thread17LinearCombinationISK_Li1EffLNS1K_9ScaleType4KindE0ELNS_15FloatRoundStyleE2ESK_EENS1_15EpilogueDefaultEEEEEvvEEEEvNT_6ParamsE,"a",@progbits
	.sectionflags	@""
	.align	4
.nv.constant0._ZN7cutlass13device_kernelINS_4gemm6kernel13GemmUniversalIN4cute5tupleIJiiiiEEENS1_10collective13CollectiveMmaINS1_37MainloopSm90TmaGmmaWarpSpecializedFP8ILi6ENS5_IJNS4_1CILi2EEENSA_ILi1EEESC_EEENS1_35KernelTmaWarpSpecializedCooperativeEEENS5_IJNSA_ILi256EEENSA_ILi32EEENSA_ILi128EEEEEENS_12float_e4m3_tENS5_IJlSC_lEEESK_SL_NS4_8TiledMMAINS4_8MMA_AtomIJNS4_4SM904GMMA30MMA_64x32x32_F32E4M3E4M3_SS_TNILNSP_7ScaleInE1ELSR_1EEEEEENS4_6LayoutISD_NS5_IJSC_NSA_ILi0EEESV_EEEEENS5_IJNS4_10UnderscoreESY_SY_EEEEENS4_13SM90_TMA_LOADENS4_14ComposedLayoutINS4_7SwizzleILi3ELi4ELi3EEENS4_18smem_ptr_flag_bitsILi8EEENSU_INS5_IJNSA_ILi8EEESI_EEENS5_IJSI_SC_EEEEEEEvNS4_8identityENS4_23SM90_TMA_LOAD_MULTICASTES1B_vS1C_EENS_8epilogue10collective6detail29Sm90TmaWarpSpecializedAdapterINS1G_15DefaultEpilogueISK_SL_SL_NS1F_6thread17LinearCombinationISK_Li1EffLNS1K_9ScaleType4KindE0ELNS_15FloatRoundStyleE2ESK_EENS1_15EpilogueDefaultEEEEEvvEEEEvNT_6ParamsE:
	.zero		1664


//--------------------- SYMBOLS --------------------------

	.type		.nv.reservedSmem.offset0,@object
	.size		.nv.reservedSmem.offset0,0x4
